//
// Generated by NVIDIA NVVM Compiler
//
// Compiler Build ID: CL-36424714
// Cuda compilation tools, release 13.0, V13.0.88
// Based on NVVM 20.0.0
//

.version 9.0
.target sm_100
.address_size 64

	// .globl	_Z23histogram_global_kernelPjS_jj
// _ZZ23histogram_shared_kernelPjS_jjE13histo_private has been demoted
// _ZZ34histogram_shared_accumulate_kernelPjS_jjE13histo_private has been demoted
.global .align 1 .b8 _ZN34_INTERNAL_55675471_4_k_cu_8a62ade84cuda3std3__45__cpo5beginE[1];
.global .align 1 .b8 _ZN34_INTERNAL_55675471_4_k_cu_8a62ade84cuda3std3__45__cpo3endE[1];
.global .align 1 .b8 _ZN34_INTERNAL_55675471_4_k_cu_8a62ade84cuda3std3__45__cpo6cbeginE[1];
.global .align 1 .b8 _ZN34_INTERNAL_55675471_4_k_cu_8a62ade84cuda3std3__45__cpo4cendE[1];
.global .align 1 .b8 _ZN34_INTERNAL_55675471_4_k_cu_8a62ade84cuda3std3__45__cpo6rbeginE[1];
.global .align 1 .b8 _ZN34_INTERNAL_55675471_4_k_cu_8a62ade84cuda3std3__45__cpo4rendE[1];
.global .align 1 .b8 _ZN34_INTERNAL_55675471_4_k_cu_8a62ade84cuda3std3__45__cpo7crbeginE[1];
.global .align 1 .b8 _ZN34_INTERNAL_55675471_4_k_cu_8a62ade84cuda3std3__45__cpo5crendE[1];
.global .align 1 .b8 _ZN34_INTERNAL_55675471_4_k_cu_8a62ade84cuda3std3__436_GLOBAL__N__55675471_4_k_cu_8a62ade86ignoreE[1];
.global .align 1 .b8 _ZN34_INTERNAL_55675471_4_k_cu_8a62ade84cuda3std3__419piecewise_constructE[1];
.global .align 1 .b8 _ZN34_INTERNAL_55675471_4_k_cu_8a62ade84cuda3std3__48in_placeE[1];
.global .align 1 .b8 _ZN34_INTERNAL_55675471_4_k_cu_8a62ade84cuda3std3__420unreachable_sentinelE[1];
.global .align 1 .b8 _ZN34_INTERNAL_55675471_4_k_cu_8a62ade84cuda3std3__47nulloptE[1];
.global .align 1 .b8 _ZN34_INTERNAL_55675471_4_k_cu_8a62ade84cuda3std3__48unexpectE[1];
.global .align 1 .b8 _ZN34_INTERNAL_55675471_4_k_cu_8a62ade84cuda3std6ranges3__45__cpo4swapE[1];
.global .align 1 .b8 _ZN34_INTERNAL_55675471_4_k_cu_8a62ade84cuda3std6ranges3__45__cpo9iter_moveE[1];
.global .align 1 .b8 _ZN34_INTERNAL_55675471_4_k_cu_8a62ade84cuda3std6ranges3__45__cpo5beginE[1];
.global .align 1 .b8 _ZN34_INTERNAL_55675471_4_k_cu_8a62ade84cuda3std6ranges3__45__cpo3endE[1];
.global .align 1 .b8 _ZN34_INTERNAL_55675471_4_k_cu_8a62ade84cuda3std6ranges3__45__cpo6cbeginE[1];
.global .align 1 .b8 _ZN34_INTERNAL_55675471_4_k_cu_8a62ade84cuda3std6ranges3__45__cpo4cendE[1];
.global .align 1 .b8 _ZN34_INTERNAL_55675471_4_k_cu_8a62ade84cuda3std6ranges3__45__cpo7advanceE[1];
.global .align 1 .b8 _ZN34_INTERNAL_55675471_4_k_cu_8a62ade84cuda3std6ranges3__45__cpo9iter_swapE[1];
.global .align 1 .b8 _ZN34_INTERNAL_55675471_4_k_cu_8a62ade84cuda3std6ranges3__45__cpo4nextE[1];
.global .align 1 .b8 _ZN34_INTERNAL_55675471_4_k_cu_8a62ade84cuda3std6ranges3__45__cpo4prevE[1];
.global .align 1 .b8 _ZN34_INTERNAL_55675471_4_k_cu_8a62ade84cuda3std6ranges3__45__cpo4dataE[1];
.global .align 1 .b8 _ZN34_INTERNAL_55675471_4_k_cu_8a62ade84cuda3std6ranges3__45__cpo5cdataE[1];
.global .align 1 .b8 _ZN34_INTERNAL_55675471_4_k_cu_8a62ade84cuda3std6ranges3__45__cpo4sizeE[1];
.global .align 1 .b8 _ZN34_INTERNAL_55675471_4_k_cu_8a62ade84cuda3std6ranges3__45__cpo5ssizeE[1];
.global .align 1 .b8 _ZN34_INTERNAL_55675471_4_k_cu_8a62ade84cuda3std6ranges3__45__cpo8distanceE[1];
.global .align 1 .b8 _ZN34_INTERNAL_55675471_4_k_cu_8a62ade86thrust24THRUST_300001_SM_1000_NS8cuda_cub3parE[1];
.global .align 1 .b8 _ZN34_INTERNAL_55675471_4_k_cu_8a62ade86thrust24THRUST_300001_SM_1000_NS8cuda_cub10par_nosyncE[1];
.global .align 1 .b8 _ZN34_INTERNAL_55675471_4_k_cu_8a62ade86thrust24THRUST_300001_SM_1000_NS6system6detail10sequential3seqE[1];
.global .align 1 .b8 _ZN34_INTERNAL_55675471_4_k_cu_8a62ade86thrust24THRUST_300001_SM_1000_NS6system3cpp3parE[1];
.global .align 1 .b8 _ZN34_INTERNAL_55675471_4_k_cu_8a62ade86thrust24THRUST_300001_SM_1000_NS12placeholders2_1E[1];
.global .align 1 .b8 _ZN34_INTERNAL_55675471_4_k_cu_8a62ade86thrust24THRUST_300001_SM_1000_NS12placeholders2_2E[1];
.global .align 1 .b8 _ZN34_INTERNAL_55675471_4_k_cu_8a62ade86thrust24THRUST_300001_SM_1000_NS12placeholders2_3E[1];
.global .align 1 .b8 _ZN34_INTERNAL_55675471_4_k_cu_8a62ade86thrust24THRUST_300001_SM_1000_NS12placeholders2_4E[1];
.global .align 1 .b8 _ZN34_INTERNAL_55675471_4_k_cu_8a62ade86thrust24THRUST_300001_SM_1000_NS12placeholders2_5E[1];
.global .align 1 .b8 _ZN34_INTERNAL_55675471_4_k_cu_8a62ade86thrust24THRUST_300001_SM_1000_NS12placeholders2_6E[1];
.global .align 1 .b8 _ZN34_INTERNAL_55675471_4_k_cu_8a62ade86thrust24THRUST_300001_SM_1000_NS12placeholders2_7E[1];
.global .align 1 .b8 _ZN34_INTERNAL_55675471_4_k_cu_8a62ade86thrust24THRUST_300001_SM_1000_NS12placeholders2_8E[1];
.global .align 1 .b8 _ZN34_INTERNAL_55675471_4_k_cu_8a62ade86thrust24THRUST_300001_SM_1000_NS12placeholders2_9E[1];
.global .align 1 .b8 _ZN34_INTERNAL_55675471_4_k_cu_8a62ade86thrust24THRUST_300001_SM_1000_NS12placeholders3_10E[1];
.global .align 1 .b8 _ZN34_INTERNAL_55675471_4_k_cu_8a62ade86thrust24THRUST_300001_SM_1000_NS3seqE[1];
.global .align 1 .b8 _ZN34_INTERNAL_55675471_4_k_cu_8a62ade86thrust24THRUST_300001_SM_1000_NS6deviceE[1];

.visible .entry _Z23histogram_global_kernelPjS_jj(
	.param .u64 .ptr .align 1 _Z23histogram_global_kernelPjS_jj_param_0,
	.param .u64 .ptr .align 1 _Z23histogram_global_kernelPjS_jj_param_1,
	.param .u32 _Z23histogram_global_kernelPjS_jj_param_2,
	.param .u32 _Z23histogram_global_kernelPjS_jj_param_3
)
{
	.reg .pred 	%p<6>;
	.reg .b32 	%r<14>;
	.reg .b64 	%rd<9>;

	ld.param.u64 	%rd3, [_Z23histogram_global_kernelPjS_jj_param_0];
	ld.param.u64 	%rd4, [_Z23histogram_global_kernelPjS_jj_param_1];
	ld.param.u32 	%r7, [_Z23histogram_global_kernelPjS_jj_param_2];
	ld.param.u32 	%r8, [_Z23histogram_global_kernelPjS_jj_param_3];
	mov.u32 	%r9, %ctaid.x;
	mov.u32 	%r1, %ntid.x;
	mov.u32 	%r10, %tid.x;
	mad.lo.s32 	%r13, %r9, %r1, %r10;
	setp.ge.u32 	%p1, %r13, %r7;
	@%p1 bra 	$L__BB0_5;
	mov.u32 	%r11, %nctaid.x;
	mul.lo.s32 	%r3, %r1, %r11;
	cvta.to.global.u64 	%rd1, %rd3;
	cvta.to.global.u64 	%rd2, %rd4;
$L__BB0_2:
	mul.wide.s32 	%rd5, %r13, 4;
	add.s64 	%rd6, %rd1, %rd5;
	ld.global.u32 	%r5, [%rd6];
	setp.ge.u32 	%p2, %r5, %r8;
	setp.lt.s32 	%p3, %r5, 0;
	or.pred  	%p4, %p2, %p3;
	@%p4 bra 	$L__BB0_4;
	mul.wide.u32 	%rd7, %r5, 4;
	add.s64 	%rd8, %rd2, %rd7;
	atom.global.add.u32 	%r12, [%rd8], 1;
$L__BB0_4:
	add.s32 	%r13, %r13, %r3;
	setp.lt.u32 	%p5, %r13, %r7;
	@%p5 bra 	$L__BB0_2;
$L__BB0_5:
	ret;

}
	// .globl	_Z23histogram_shared_kernelPjS_jj
.visible .entry _Z23histogram_shared_kernelPjS_jj(
	.param .u64 .ptr .align 1 _Z23histogram_shared_kernelPjS_jj_param_0,
	.param .u64 .ptr .align 1 _Z23histogram_shared_kernelPjS_jj_param_1,
	.param .u32 _Z23histogram_shared_kernelPjS_jj_param_2,
	.param .u32 _Z23histogram_shared_kernelPjS_jj_param_3
)
{
	.reg .pred 	%p<6>;
	.reg .b32 	%r<30>;
	.reg .b64 	%rd<9>;
	// demoted variable
	.shared .align 4 .b8 _ZZ23histogram_shared_kernelPjS_jjE13histo_private[16384];
	ld.param.u64 	%rd3, [_Z23histogram_shared_kernelPjS_jj_param_0];
	ld.param.u64 	%rd4, [_Z23histogram_shared_kernelPjS_jj_param_1];
	ld.param.u32 	%r11, [_Z23histogram_shared_kernelPjS_jj_param_2];
	ld.param.u32 	%r12, [_Z23histogram_shared_kernelPjS_jj_param_3];
	mov.u32 	%r13, %ctaid.x;
	mov.u32 	%r1, %ntid.x;
	mov.u32 	%r2, %tid.x;
	mad.lo.s32 	%r28, %r13, %r1, %r2;
	shl.b32 	%r14, %r2, 2;
	mov.u32 	%r15, _ZZ23histogram_shared_kernelPjS_jjE13histo_private;
	add.s32 	%r4, %r15, %r14;
	mov.b32 	%r16, 0;
	st.shared.u32 	[%r4], %r16;
	bar.sync 	0;
	setp.ge.u32 	%p1, %r28, %r11;
	@%p1 bra 	$L__BB1_5;
	mov.u32 	%r17, %nctaid.x;
	mul.lo.s32 	%r5, %r1, %r17;
	cvta.to.global.u64 	%rd1, %rd3;
$L__BB1_2:
	mul.wide.s32 	%rd5, %r28, 4;
	add.s64 	%rd6, %rd1, %rd5;
	ld.global.u32 	%r7, [%rd6];
	setp.gt.u32 	%p2, %r7, 4095;
	@%p2 bra 	$L__BB1_4;
	shl.b32 	%r18, %r7, 2;
	add.s32 	%r20, %r15, %r18;
	atom.shared.add.u32 	%r21, [%r20], 1;
$L__BB1_4:
	add.s32 	%r28, %r28, %r5;
	setp.lt.u32 	%p3, %r28, %r11;
	@%p3 bra 	$L__BB1_2;
$L__BB1_5:
	bar.sync 	0;
	setp.eq.s32 	%p4, %r12, 0;
	@%p4 bra 	$L__BB1_8;
	cvta.to.global.u64 	%rd2, %rd4;
	mov.b32 	%r29, 0;
$L__BB1_7:
	add.s32 	%r23, %r29, %r2;
	mul.wide.u32 	%rd7, %r23, 4;
	add.s64 	%rd8, %rd2, %rd7;
	shl.b32 	%r24, %r29, 2;
	add.s32 	%r25, %r4, %r24;
	ld.shared.u32 	%r26, [%r25];
	atom.global.add.u32 	%r27, [%rd8], %r26;
	add.s32 	%r29, %r29, %r1;
	setp.lt.u32 	%p5, %r29, %r12;
	@%p5 bra 	$L__BB1_7;
$L__BB1_8:
	ret;

}
	// .globl	_Z34histogram_shared_accumulate_kernelPjS_jj
.visible .entry _Z34histogram_shared_accumulate_kernelPjS_jj(
	.param .u64 .ptr .align 1 _Z34histogram_shared_accumulate_kernelPjS_jj_param_0,
	.param .u64 .ptr .align 1 _Z34histogram_shared_accumulate_kernelPjS_jj_param_1,
	.param .u32 _Z34histogram_shared_accumulate_kernelPjS_jj_param_2,
	.param .u32 _Z34histogram_shared_accumulate_kernelPjS_jj_param_3
)
{
	.reg .pred 	%p<6>;
	.reg .b32 	%r<30>;
	.reg .b64 	%rd<9>;
	// demoted variable
	.shared .align 4 .b8 _ZZ34histogram_shared_accumulate_kernelPjS_jjE13histo_private[16384];
	ld.param.u64 	%rd3, [_Z34histogram_shared_accumulate_kernelPjS_jj_param_0];
	ld.param.u64 	%rd4, [_Z34histogram_shared_accumulate_kernelPjS_jj_param_1];
	ld.param.u32 	%r11, [_Z34histogram_shared_accumulate_kernelPjS_jj_param_2];
	ld.param.u32 	%r12, [_Z34histogram_shared_accumulate_kernelPjS_jj_param_3];
	mov.u32 	%r13, %ctaid.x;
	mov.u32 	%r1, %ntid.x;
	mov.u32 	%r2, %tid.x;
	mad.lo.s32 	%r28, %r13, %r1, %r2;
	shl.b32 	%r14, %r2, 2;
	mov.u32 	%r15, _ZZ34histogram_shared_accumulate_kernelPjS_jjE13histo_private;
	add.s32 	%r4, %r15, %r14;
	mov.b32 	%r16, 0;
	st.shared.u32 	[%r4], %r16;
	bar.sync 	0;
	setp.ge.u32 	%p1, %r28, %r11;
	@%p1 bra 	$L__BB2_5;
	mov.u32 	%r17, %nctaid.x;
	mul.lo.s32 	%r5, %r1, %r17;
	cvta.to.global.u64 	%rd1, %rd3;
$L__BB2_2:
	mul.wide.s32 	%rd5, %r28, 4;
	add.s64 	%rd6, %rd1, %rd5;
	ld.global.u32 	%r7, [%rd6];
	setp.gt.u32 	%p2, %r7, 4095;
	@%p2 bra 	$L__BB2_4;
	shl.b32 	%r18, %r7, 2;
	add.s32 	%r20, %r15, %r18;
	atom.shared.add.u32 	%r21, [%r20], 1;
$L__BB2_4:
	add.s32 	%r28, %r28, %r5;
	setp.lt.u32 	%p3, %r28, %r11;
	@%p3 bra 	$L__BB2_2;
$L__BB2_5:
	bar.sync 	0;
	setp.eq.s32 	%p4, %r12, 0;
	@%p4 bra 	$L__BB2_8;
	cvta.to.global.u64 	%rd2, %rd4;
	mov.b32 	%r29, 0;
$L__BB2_7:
	add.s32 	%r23, %r29, %r2;
	mul.wide.u32 	%rd7, %r23, 4;
	add.s64 	%rd8, %rd2, %rd7;
	shl.b32 	%r24, %r29, 2;
	add.s32 	%r25, %r4, %r24;
	ld.shared.u32 	%r26, [%r25];
	atom.global.add.u32 	%r27, [%rd8], %r26;
	add.s32 	%r29, %r29, %r1;
	setp.lt.u32 	%p5, %r29, %r12;
	@%p5 bra 	$L__BB2_7;
$L__BB2_8:
	ret;

}
	// .globl	_Z14convert_kernelPjj
.visible .entry _Z14convert_kernelPjj(
	.param .u64 .ptr .align 1 _Z14convert_kernelPjj_param_0,
	.param .u32 _Z14convert_kernelPjj_param_1
)
{
	.reg .pred 	%p<2>;
	.reg .b32 	%r<7>;
	.reg .b64 	%rd<5>;

	ld.param.u64 	%rd2, [_Z14convert_kernelPjj_param_0];
	cvta.to.global.u64 	%rd3, %rd2;
	mov.u32 	%r1, %ctaid.x;
	mov.u32 	%r2, %ntid.x;
	mov.u32 	%r3, %tid.x;
	mad.lo.s32 	%r4, %r1, %r2, %r3;
	mul.wide.s32 	%rd4, %r4, 4;
	add.s64 	%rd1, %rd3, %rd4;
	ld.global.u32 	%r5, [%rd1];
	setp.lt.u32 	%p1, %r5, 128;
	@%p1 bra 	$L__BB3_2;
	mov.b32 	%r6, 127;
	st.global.u32 	[%rd1], %r6;
$L__BB3_2:
	ret;

}
	// .globl	_ZN3cub18CUB_300001_SM_10006detail11EmptyKernelIvEEvv
.visible .entry _ZN3cub18CUB_300001_SM_10006detail11EmptyKernelIvEEvv()
{


	ret;

}


// ===== COMPILED SASS (sm_100) =====

	.target	sm_100

	.elftype	@"ET_EXEC"


//--------------------- .note.nv.tkinfo           --------------------------
	.section	.note.nv.tkinfo,"",@"SHT_NOTE"
	.sectionflags	@"SHF_NOTE_NV_TKINFO"
	.tkinfo
        /*0018*/ 	.word	0x00000002
        /*0030*/ 	.string	""
        /*0030*/ 	.string	"ptxas"
        /*0030*/ 	.string	"Cuda compilation tools, release 13.0, V13.0.88"
        /*0030*/ 	.string	"Build cuda_13.0.r13.0/compiler.36424714_0"
        /*0030*/ 	.string	"-arch sm_100 -m 64 "



//--------------------- .note.nv.cuinfo           --------------------------
	.section	.note.nv.cuinfo,"",@"SHT_NOTE"
	.sectionflags	@"SHF_NOTE_NV_CUINFO"
        /*0018*/ 	.short	0x0002
        /*001a*/ 	.short	0x0064
        /*001c*/ 	.short	0x0082
	.zero		2


//--------------------- .nv.info                  --------------------------
	.section	.nv.info,"",@"SHT_CUDA_INFO"
	.align	4


	//----- nvinfo : EIATTR_REGCOUNT
	.align		4
        /*0000*/ 	.byte	0x04, 0x2f
        /*0002*/ 	.short	(.L_46 - .L_45)
	.align		4
.L_45:
        /*0004*/ 	.word	index@(_Z23histogram_global_kernelPjS_jj)
        /*0008*/ 	.word	0x0000000e


	//----- nvinfo : EIATTR_FRAME_SIZE
	.align		4
.L_46:
        /*000c*/ 	.byte	0x04, 0x11
        /*000e*/ 	.short	(.L_48 - .L_47)
	.align		4
.L_47:
        /*0010*/ 	.word	index@(_Z23histogram_global_kernelPjS_jj)
        /*0014*/ 	.word	0x00000000


	//----- nvinfo : EIATTR_REGCOUNT
	.align		4
.L_48:
        /*0018*/ 	.byte	0x04, 0x2f
        /*001a*/ 	.short	(.L_50 - .L_49)
	.align		4
.L_49:
        /*001c*/ 	.word	index@(_Z23histogram_shared_kernelPjS_jj)
        /*0020*/ 	.word	0x0000000d


	//----- nvinfo : EIATTR_FRAME_SIZE
	.align		4
.L_50:
        /*0024*/ 	.byte	0x04, 0x11
        /*0026*/ 	.short	(.L_52 - .L_51)
	.align		4
.L_51:
        /*0028*/ 	.word	index@(_Z23histogram_shared_kernelPjS_jj)
        /*002c*/ 	.word	0x00000000


	//----- nvinfo : EIATTR_REGCOUNT
	.align		4
.L_52:
        /*0030*/ 	.byte	0x04, 0x2f
        /*0032*/ 	.short	(.L_54 - .L_53)
	.align		4
.L_53:
        /*0034*/ 	.word	index@(_Z34histogram_shared_accumulate_kernelPjS_jj)
        /*0038*/ 	.word	0x0000000d


	//----- nvinfo : EIATTR_FRAME_SIZE
	.align		4
.L_54:
        /*003c*/ 	.byte	0x04, 0x11
        /*003e*/ 	.short	(.L_56 - .L_55)
	.align		4
.L_55:
        /*0040*/ 	.word	index@(_Z34histogram_shared_accumulate_kernelPjS_jj)
        /*0044*/ 	.word	0x00000000


	//----- nvinfo : EIATTR_REGCOUNT
	.align		4
.L_56:
        /*0048*/ 	.byte	0x04, 0x2f
        /*004a*/ 	.short	(.L_58 - .L_57)
	.align		4
.L_57:
        /*004c*/ 	.word	index@(_Z14convert_kernelPjj)
        /*0050*/ 	.word	0x00000008


	//----- nvinfo : EIATTR_FRAME_SIZE
	.align		4
.L_58:
        /*0054*/ 	.byte	0x04, 0x11
        /*0056*/ 	.short	(.L_60 - .L_59)
	.align		4
.L_59:
        /*0058*/ 	.word	index@(_Z14convert_kernelPjj)
        /*005c*/ 	.word	0x00000000


	//----- nvinfo : EIATTR_REGCOUNT
	.align		4
.L_60:
        /*0060*/ 	.byte	0x04, 0x2f
        /*0062*/ 	.short	(.L_62 - .L_61)
	.align		4
.L_61:
        /*0064*/ 	.word	index@(_ZN3cub18CUB_300001_SM_10006detail11EmptyKernelIvEEvv)
        /*0068*/ 	.word	0x00000004


	//----- nvinfo : EIATTR_FRAME_SIZE
	.align		4
.L_62:
        /*006c*/ 	.byte	0x04, 0x11
        /*006e*/ 	.short	(.L_64 - .L_63)
	.align		4
.L_63:
        /*0070*/ 	.word	index@(_ZN3cub18CUB_300001_SM_10006detail11EmptyKernelIvEEvv)
        /*0074*/ 	.word	0x00000000


	//----- nvinfo : EIATTR_MIN_STACK_SIZE
	.align		4
.L_64:
        /*0078*/ 	.byte	0x04, 0x12
        /*007a*/ 	.short	(.L_66 - .L_65)
	.align		4
.L_65:
        /*007c*/ 	.word	index@(_ZN3cub18CUB_300001_SM_10006detail11EmptyKernelIvEEvv)
        /*0080*/ 	.word	0x00000000


	//----- nvinfo : EIATTR_MIN_STACK_SIZE
	.align		4
.L_66:
        /*0084*/ 	.byte	0x04, 0x12
        /*0086*/ 	.short	(.L_68 - .L_67)
	.align		4
.L_67:
        /*0088*/ 	.word	index@(_Z14convert_kernelPjj)
        /*008c*/ 	.word	0x00000000


	//----- nvinfo : EIATTR_MIN_STACK_SIZE
	.align		4
.L_68:
        /*0090*/ 	.byte	0x04, 0x12
        /*0092*/ 	.short	(.L_70 - .L_69)
	.align		4
.L_69:
        /*0094*/ 	.word	index@(_Z34histogram_shared_accumulate_kernelPjS_jj)
        /*0098*/ 	.word	0x00000000


	//----- nvinfo : EIATTR_MIN_STACK_SIZE
	.align		4
.L_70:
        /*009c*/ 	.byte	0x04, 0x12
        /*009e*/ 	.short	(.L_72 - .L_71)
	.align		4
.L_71:
        /*00a0*/ 	.word	index@(_Z23histogram_shared_kernelPjS_jj)
        /*00a4*/ 	.word	0x00000000


	//----- nvinfo : EIATTR_MIN_STACK_SIZE
	.align		4
.L_72:
        /*00a8*/ 	.byte	0x04, 0x12
        /*00aa*/ 	.short	(.L_74 - .L_73)
	.align		4
.L_73:
        /*00ac*/ 	.word	index@(_Z23histogram_global_kernelPjS_jj)
        /*00b0*/ 	.word	0x00000000
.L_74:


//--------------------- .nv.compat                --------------------------
	.section	.nv.compat,"",@"SHT_CUDA_COMPAT_INFO"
	.align	4
        /*0000*/ 	.byte	0x02, 0x09, 0x00, 0x00, 0x02, 0x02, 0x01, 0x00, 0x02, 0x05, 0x05, 0x00, 0x03, 0x07, 0x01, 0x01
        /*0010*/ 	.byte	0x02, 0x03, 0x00, 0x00, 0x02, 0x06, 0x01, 0x00, 0x04, 0x0b, 0x08, 0x00, 0x09, 0x00, 0x00, 0x00
        /*0020*/ 	.byte	0x00, 0x00, 0x00, 0x00


//--------------------- .nv.info._ZN3cub18CUB_300001_SM_10006detail11EmptyKernelIvEEvv --------------------------
	.section	.nv.info._ZN3cub18CUB_300001_SM_10006detail11EmptyKernelIvEEvv,"",@"SHT_CUDA_INFO"
	.sectionflags	@""
	.align	4


	//----- nvinfo : EIATTR_CUDA_API_VERSION
	.align		4
        /*0000*/ 	.byte	0x04, 0x37
        /*0002*/ 	.short	(.L_76 - .L_75)
.L_75:
        /*0004*/ 	.word	0x00000082


	//----- nvinfo : EIATTR_SPARSE_MMA_MASK
	.align		4
.L_76:
        /*0008*/ 	.byte	0x03, 0x50
        /*000a*/ 	.short	0x0000


	//----- nvinfo : EIATTR_MAXREG_COUNT
	.align		4
        /*000c*/ 	.byte	0x03, 0x1b
        /*000e*/ 	.short	0x00ff


	//----- nvinfo : EIATTR_MERCURY_ISA_VERSION
	.align		4
        /*0010*/ 	.byte	0x03, 0x5f
        /*0012*/ 	.short	0x0101


	//----- nvinfo : EIATTR_VRC_CTA_INIT_COUNT
	.align		4
        /*0014*/ 	.byte	0x02, 0x4a
	.zero		1
	.zero		1


	//----- nvinfo : EIATTR_EXIT_INSTR_OFFSETS
	.align		4
        /*0018*/ 	.byte	0x04, 0x1c
        /*001a*/ 	.short	(.L_78 - .L_77)


	//   ....[0]....
.L_77:
        /*001c*/ 	.word	0x00000010


	//----- nvinfo : EIATTR_SW_WAR
	.align		4
.L_78:
        /*0020*/ 	.byte	0x04, 0x36
        /*0022*/ 	.short	(.L_80 - .L_79)
.L_79:
        /*0024*/ 	.word	0x00000008
.L_80:


//--------------------- .nv.info._Z14convert_kernelPjj --------------------------
	.section	.nv.info._Z14convert_kernelPjj,"",@"SHT_CUDA_INFO"
	.sectionflags	@""
	.align	4


	//----- nvinfo : EIATTR_CUDA_API_VERSION
	.align		4
        /*0000*/ 	.byte	0x04, 0x37
        /*0002*/ 	.short	(.L_82 - .L_81)
.L_81:
        /*0004*/ 	.word	0x00000082


	//----- nvinfo : EIATTR_KPARAM_INFO
	.align		4
.L_82:
        /*0008*/ 	.byte	0x04, 0x17
        /*000a*/ 	.short	(.L_84 - .L_83)
.L_83:
        /*000c*/ 	.word	0x00000000
        /*0010*/ 	.short	0x0001
        /*0012*/ 	.short	0x0008
        /*0014*/ 	.byte	0x00, 0xf0, 0x11, 0x00


	//----- nvinfo : EIATTR_KPARAM_INFO
	.align		4
.L_84:
        /*0018*/ 	.byte	0x04, 0x17
        /*001a*/ 	.short	(.L_86 - .L_85)
.L_85:
        /*001c*/ 	.word	0x00000000
        /*0020*/ 	.short	0x0000
        /*0022*/ 	.short	0x0000
        /*0024*/ 	.byte	0x00, 0xf5, 0x21, 0x00


	//----- nvinfo : EIATTR_SPARSE_MMA_MASK
	.align		4
.L_86:
        /*0028*/ 	.byte	0x03, 0x50
        /*002a*/ 	.short	0x0000


	//----- nvinfo : EIATTR_MAXREG_COUNT
	.align		4
        /*002c*/ 	.byte	0x03, 0x1b
        /*002e*/ 	.short	0x00ff


	//----- nvinfo : EIATTR_MERCURY_ISA_VERSION
	.align		4
        /*0030*/ 	.byte	0x03, 0x5f
        /*0032*/ 	.short	0x0101


	//----- nvinfo : EIATTR_VRC_CTA_INIT_COUNT
	.align		4
        /*0034*/ 	.byte	0x02, 0x4a
	.zero		1
	.zero		1


	//----- nvinfo : EIATTR_EXIT_INSTR_OFFSETS
	.align		4
        /*0038*/ 	.byte	0x04, 0x1c
        /*003a*/ 	.short	(.L_88 - .L_87)


	//   ....[0]....
.L_87:
        /*003c*/ 	.word	0x000000a0


	//   ....[1]....
        /*0040*/ 	.word	0x000000d0


	//----- nvinfo : EIATTR_CBANK_PARAM_SIZE
	.align		4
.L_88:
        /*0044*/ 	.byte	0x03, 0x19
        /*0046*/ 	.short	0x000c


	//----- nvinfo : EIATTR_PARAM_CBANK
	.align		4
        /*0048*/ 	.byte	0x04, 0x0a
        /*004a*/ 	.short	(.L_90 - .L_89)
	.align		4
.L_89:
        /*004c*/ 	.word	index@(.nv.constant0._Z14convert_kernelPjj)
        /*0050*/ 	.short	0x0380
        /*0052*/ 	.short	0x000c


	//----- nvinfo : EIATTR_SW_WAR
	.align		4
.L_90:
        /*0054*/ 	.byte	0x04, 0x36
        /*0056*/ 	.short	(.L_92 - .L_91)
.L_91:
        /*0058*/ 	.word	0x00000008
.L_92:


//--------------------- .nv.info._Z34histogram_shared_accumulate_kernelPjS_jj --------------------------
	.section	.nv.info._Z34histogram_shared_accumulate_kernelPjS_jj,"",@"SHT_CUDA_INFO"
	.sectionflags	@""
	.align	4


	//----- nvinfo : EIATTR_CUDA_API_VERSION
	.align		4
        /*0000*/ 	.byte	0x04, 0x37
        /*0002*/ 	.short	(.L_94 - .L_93)
.L_93:
        /*0004*/ 	.word	0x00000082


	//----- nvinfo : EIATTR_KPARAM_INFO
	.align		4
.L_94:
        /*0008*/ 	.byte	0x04, 0x17
        /*000a*/ 	.short	(.L_96 - .L_95)
.L_95:
        /*000c*/ 	.word	0x00000000
        /*0010*/ 	.short	0x0003
        /*0012*/ 	.short	0x0014
        /*0014*/ 	.byte	0x00, 0xf0, 0x11, 0x00


	//----- nvinfo : EIATTR_KPARAM_INFO
	.align		4
.L_96:
        /*0018*/ 	.byte	0x04, 0x17
        /*001a*/ 	.short	(.L_98 - .L_97)
.L_97:
        /*001c*/ 	.word	0x00000000
        /*0020*/ 	.short	0x0002
        /*0022*/ 	.short	0x0010
        /*0024*/ 	.byte	0x00, 0xf0, 0x11, 0x00


	//----- nvinfo : EIATTR_KPARAM_INFO
	.align		4
.L_98:
        /*0028*/ 	.byte	0x04, 0x17
        /*002a*/ 	.short	(.L_100 - .L_99)
.L_99:
        /*002c*/ 	.word	0x00000000
        /*0030*/ 	.short	0x0001
        /*0032*/ 	.short	0x0008
        /*0034*/ 	.byte	0x00, 0xf5, 0x21, 0x00


	//----- nvinfo : EIATTR_KPARAM_INFO
	.align		4
.L_100:
        /*0038*/ 	.byte	0x04, 0x17
        /*003a*/ 	.short	(.L_102 - .L_101)
.L_101:
        /*003c*/ 	.word	0x00000000
        /*0040*/ 	.short	0x0000
        /*0042*/ 	.short	0x0000
        /*0044*/ 	.byte	0x00, 0xf5, 0x21, 0x00


	//----- nvinfo : EIATTR_SPARSE_MMA_MASK
	.align		4
.L_102:
        /*0048*/ 	.byte	0x03, 0x50
        /*004a*/ 	.short	0x0000


	//----- nvinfo : EIATTR_MAXREG_COUNT
	.align		4
        /*004c*/ 	.byte	0x03, 0x1b
        /*004e*/ 	.short	0x00ff


	//----- nvinfo : EIATTR_NUM_BARRIERS
	.align		4
        /*0050*/ 	.byte	0x02, 0x4c
        /*0052*/ 	.byte	0x01
	.zero		1


	//----- nvinfo : EIATTR_MERCURY_ISA_VERSION
	.align		4
        /*0054*/ 	.byte	0x03, 0x5f
        /*0056*/ 	.short	0x0101


	//----- nvinfo : EIATTR_VRC_CTA_INIT_COUNT
	.align		4
        /*0058*/ 	.byte	0x02, 0x4a
	.zero		1
	.zero		1


	//----- nvinfo : EIATTR_EXIT_INSTR_OFFSETS
	.align		4
        /*005c*/ 	.byte	0x04, 0x1c
        /*005e*/ 	.short	(.L_104 - .L_103)


	//   ....[0]....
.L_103:
        /*0060*/ 	.word	0x00000230


	//   ....[1]....
        /*0064*/ 	.word	0x000002e0


	//----- nvinfo : EIATTR_CRS_STACK_SIZE
	.align		4
.L_104:
        /*0068*/ 	.byte	0x04, 0x1e
        /*006a*/ 	.short	(.L_106 - .L_105)
.L_105:
        /*006c*/ 	.word	0x00000000


	//----- nvinfo : EIATTR_CBANK_PARAM_SIZE
	.align		4
.L_106:
        /*0070*/ 	.byte	0x03, 0x19
        /*0072*/ 	.short	0x0018


	//----- nvinfo : EIATTR_PARAM_CBANK
	.align		4
        /*0074*/ 	.byte	0x04, 0x0a
        /*0076*/ 	.short	(.L_108 - .L_107)
	.align		4
.L_107:
        /*0078*/ 	.word	index@(.nv.constant0._Z34histogram_shared_accumulate_kernelPjS_jj)
        /*007c*/ 	.short	0x0380
        /*007e*/ 	.short	0x0018


	//----- nvinfo : EIATTR_SW_WAR
	.align		4
.L_108:
        /*0080*/ 	.byte	0x04, 0x36
        /*0082*/ 	.short	(.L_110 - .L_109)
.L_109:
        /*0084*/ 	.word	0x00000008
.L_110:


//--------------------- .nv.info._Z23histogram_shared_kernelPjS_jj --------------------------
	.section	.nv.info._Z23histogram_shared_kernelPjS_jj,"",@"SHT_CUDA_INFO"
	.sectionflags	@""
	.align	4


	//----- nvinfo : EIATTR_CUDA_API_VERSION
	.align		4
        /*0000*/ 	.byte	0x04, 0x37
        /*0002*/ 	.short	(.L_112 - .L_111)
.L_111:
        /*0004*/ 	.word	0x00000082


	//----- nvinfo : EIATTR_KPARAM_INFO
	.align		4
.L_112:
        /*0008*/ 	.byte	0x04, 0x17
        /*000a*/ 	.short	(.L_114 - .L_113)
.L_113:
        /*000c*/ 	.word	0x00000000
        /*0010*/ 	.short	0x0003
        /*0012*/ 	.short	0x0014
        /*0014*/ 	.byte	0x00, 0xf0, 0x11, 0x00


	//----- nvinfo : EIATTR_KPARAM_INFO
	.align		4
.L_114:
        /*0018*/ 	.byte	0x04, 0x17
        /*001a*/ 	.short	(.L_116 - .L_115)
.L_115:
        /*001c*/ 	.word	0x00000000
        /*0020*/ 	.short	0x0002
        /*0022*/ 	.short	0x0010
        /*0024*/ 	.byte	0x00, 0xf0, 0x11, 0x00


	//----- nvinfo : EIATTR_KPARAM_INFO
	.align		4
.L_116:
        /*0028*/ 	.byte	0x04, 0x17
        /*002a*/ 	.short	(.L_118 - .L_117)
.L_117:
        /*002c*/ 	.word	0x00000000
        /*0030*/ 	.short	0x0001
        /*0032*/ 	.short	0x0008
        /*0034*/ 	.byte	0x00, 0xf5, 0x21, 0x00


	//----- nvinfo : EIATTR_KPARAM_INFO
	.align		4
.L_118:
        /*0038*/ 	.byte	0x04, 0x17
        /*003a*/ 	.short	(.L_120 - .L_119)
.L_119:
        /*003c*/ 	.word	0x00000000
        /*0040*/ 	.short	0x0000
        /*0042*/ 	.short	0x0000
        /*0044*/ 	.byte	0x00, 0xf5, 0x21, 0x00


	//----- nvinfo : EIATTR_SPARSE_MMA_MASK
	.align		4
.L_120:
        /*0048*/ 	.byte	0x03, 0x50
        /*004a*/ 	.short	0x0000


	//----- nvinfo : EIATTR_MAXREG_COUNT
	.align		4
        /*004c*/ 	.byte	0x03, 0x1b
        /*004e*/ 	.short	0x00ff


	//----- nvinfo : EIATTR_NUM_BARRIERS
	.align		4
        /*0050*/ 	.byte	0x02, 0x4c
        /*0052*/ 	.byte	0x01
	.zero		1


	//----- nvinfo : EIATTR_MERCURY_ISA_VERSION
	.align		4
        /*0054*/ 	.byte	0x03, 0x5f
        /*0056*/ 	.short	0x0101


	//----- nvinfo : EIATTR_VRC_CTA_INIT_COUNT
	.align		4
        /*0058*/ 	.byte	0x02, 0x4a
	.zero		1
	.zero		1


	//----- nvinfo : EIATTR_EXIT_INSTR_OFFSETS
	.align		4
        /*005c*/ 	.byte	0x04, 0x1c
        /*005e*/ 	.short	(.L_122 - .L_121)


	//   ....[0]....
.L_121:
        /*0060*/ 	.word	0x00000230


	//   ....[1]....
        /*0064*/ 	.word	0x000002e0


	//----- nvinfo : EIATTR_CRS_STACK_SIZE
	.align		4
.L_122:
        /*0068*/ 	.byte	0x04, 0x1e
        /*006a*/ 	.short	(.L_124 - .L_123)
.L_123:
        /*006c*/ 	.word	0x00000000


	//----- nvinfo : EIATTR_CBANK_PARAM_SIZE
	.align		4
.L_124:
        /*0070*/ 	.byte	0x03, 0x19
        /*0072*/ 	.short	0x0018


	//----- nvinfo : EIATTR_PARAM_CBANK
	.align		4
        /*0074*/ 	.byte	0x04, 0x0a
        /*0076*/ 	.short	(.L_126 - .L_125)
	.align		4
.L_125:
        /*0078*/ 	.word	index@(.nv.constant0._Z23histogram_shared_kernelPjS_jj)
        /*007c*/ 	.short	0x0380
        /*007e*/ 	.short	0x0018


	//----- nvinfo : EIATTR_SW_WAR
	.align		4
.L_126:
        /*0080*/ 	.byte	0x04, 0x36
        /*0082*/ 	.short	(.L_128 - .L_127)
.L_127:
        /*0084*/ 	.word	0x00000008
.L_128:


//--------------------- .nv.info._Z23histogram_global_kernelPjS_jj --------------------------
	.section	.nv.info._Z23histogram_global_kernelPjS_jj,"",@"SHT_CUDA_INFO"
	.sectionflags	@""
	.align	4


	//----- nvinfo : EIATTR_CUDA_API_VERSION
	.align		4
        /*0000*/ 	.byte	0x04, 0x37
        /*0002*/ 	.short	(.L_130 - .L_129)
.L_129:
        /*0004*/ 	.word	0x00000082


	//----- nvinfo : EIATTR_KPARAM_INFO
	.align		4
.L_130:
        /*0008*/ 	.byte	0x04, 0x17
        /*000a*/ 	.short	(.L_132 - .L_131)
.L_131:
        /*000c*/ 	.word	0x00000000
        /*0010*/ 	.short	0x0003
        /*0012*/ 	.short	0x0014
        /*0014*/ 	.byte	0x00, 0xf0, 0x11, 0x00


	//----- nvinfo : EIATTR_KPARAM_INFO
	.align		4
.L_132:
        /*0018*/ 	.byte	0x04, 0x17
        /*001a*/ 	.short	(.L_134 - .L_133)
.L_133:
        /*001c*/ 	.word	0x00000000
        /*0020*/ 	.short	0x0002
        /*0022*/ 	.short	0x0010
        /*0024*/ 	.byte	0x00, 0xf0, 0x11, 0x00


	//----- nvinfo : EIATTR_KPARAM_INFO
	.align		4
.L_134:
        /*0028*/ 	.byte	0x04, 0x17
        /*002a*/ 	.short	(.L_136 - .L_135)
.L_135:
        /*002c*/ 	.word	0x00000000
        /*0030*/ 	.short	0x0001
        /*0032*/ 	.short	0x0008
        /*0034*/ 	.byte	0x00, 0xf5, 0x21, 0x00


	//----- nvinfo : EIATTR_KPARAM_INFO
	.align		4
.L_136:
        /*0038*/ 	.byte	0x04, 0x17
        /*003a*/ 	.short	(.L_138 - .L_137)
.L_137:
        /*003c*/ 	.word	0x00000000
        /*0040*/ 	.short	0x0000
        /*0042*/ 	.short	0x0000
        /*0044*/ 	.byte	0x00, 0xf5, 0x21, 0x00


	//----- nvinfo : EIATTR_SPARSE_MMA_MASK
	.align		4
.L_138:
        /*0048*/ 	.byte	0x03, 0x50
        /*004a*/ 	.short	0x0000


	//----- nvinfo : EIATTR_MAXREG_COUNT
	.align		4
        /*004c*/ 	.byte	0x03, 0x1b
        /*004e*/ 	.short	0x00ff


	//----- nvinfo : EIATTR_MERCURY_ISA_VERSION
	.align		4
        /*0050*/ 	.byte	0x03, 0x5f
        /*0052*/ 	.short	0x0101


	//----- nvinfo : EIATTR_VRC_CTA_INIT_COUNT
	.align		4
        /*0054*/ 	.byte	0x02, 0x4a
	.zero		1
	.zero		1


	//----- nvinfo : EIATTR_EXIT_INSTR_OFFSETS
	.align		4
        /*0058*/ 	.byte	0x04, 0x1c
        /*005a*/ 	.short	(.L_140 - .L_139)


	//   ....[0]....
.L_139:
        /*005c*/ 	.word	0x00000070


	//   ....[1]....
        /*0060*/ 	.word	0x000001b0


	//----- nvinfo : EIATTR_CRS_STACK_SIZE
	.align		4
.L_140:
        /*0064*/ 	.byte	0x04, 0x1e
        /*0066*/ 	.short	(.L_142 - .L_141)
.L_141:
        /*0068*/ 	.word	0x00000000


	//----- nvinfo : EIATTR_CBANK_PARAM_SIZE
	.align		4
.L_142:
        /*006c*/ 	.byte	0x03, 0x19
        /*006e*/ 	.short	0x0018


	//----- nvinfo : EIATTR_PARAM_CBANK
	.align		4
        /*0070*/ 	.byte	0x04, 0x0a
        /*0072*/ 	.short	(.L_144 - .L_143)
	.align		4
.L_143:
        /*0074*/ 	.word	index@(.nv.constant0._Z23histogram_global_kernelPjS_jj)
        /*0078*/ 	.short	0x0380
        /*007a*/ 	.short	0x0018


	//----- nvinfo : EIATTR_SW_WAR
	.align		4
.L_144:
        /*007c*/ 	.byte	0x04, 0x36
        /*007e*/ 	.short	(.L_146 - .L_145)
.L_145:
        /*0080*/ 	.word	0x00000008
.L_146:


//--------------------- .nv.callgraph             --------------------------
	.section	.nv.callgraph,"",@"SHT_CUDA_CALLGRAPH"
	.align	4
	.sectionentsize	8
	.align		4
        /*0000*/ 	.word	0x00000000
	.align		4
        /*0004*/ 	.word	0xffffffff
	.align		4
        /*0008*/ 	.word	0x00000000
	.align		4
        /*000c*/ 	.word	0xfffffffe
	.align		4
        /*0010*/ 	.word	0x00000000
	.align		4
        /*0014*/ 	.word	0xfffffffd
	.align		4
        /*0018*/ 	.word	0x00000000
	.align		4
        /*001c*/ 	.word	0xfffffffc


//--------------------- .nv.constant4             --------------------------
	.section	.nv.constant4,"a",@progbits
	.align	8
	.align		8
.nv.constant4:
        /*0000*/ 	.dword	_ZN34_INTERNAL_55675471_4_k_cu_8a62ade84cuda3std3__45__cpo5beginE
	.align		8
        /*0008*/ 	.dword	_ZN34_INTERNAL_55675471_4_k_cu_8a62ade84cuda3std3__45__cpo3endE
	.align		8
        /*0010*/ 	.dword	_ZN34_INTERNAL_55675471_4_k_cu_8a62ade84cuda3std3__45__cpo6cbeginE
	.align		8
        /*0018*/ 	.dword	_ZN34_INTERNAL_55675471_4_k_cu_8a62ade84cuda3std3__45__cpo4cendE
	.align		8
        /*0020*/ 	.dword	_ZN34_INTERNAL_55675471_4_k_cu_8a62ade84cuda3std3__45__cpo6rbeginE
	.align		8
        /*0028*/ 	.dword	_ZN34_INTERNAL_55675471_4_k_cu_8a62ade84cuda3std3__45__cpo4rendE
	.align		8
        /*0030*/ 	.dword	_ZN34_INTERNAL_55675471_4_k_cu_8a62ade84cuda3std3__45__cpo7crbeginE
	.align		8
        /*0038*/ 	.dword	_ZN34_INTERNAL_55675471_4_k_cu_8a62ade84cuda3std3__45__cpo5crendE
	.align		8
        /*0040*/ 	.dword	_ZN34_INTERNAL_55675471_4_k_cu_8a62ade84cuda3std3__436_GLOBAL__N__55675471_4_k_cu_8a62ade86ignoreE
	.align		8
        /*0048*/ 	.dword	_ZN34_INTERNAL_55675471_4_k_cu_8a62ade84cuda3std3__419piecewise_constructE
	.align		8
        /*0050*/ 	.dword	_ZN34_INTERNAL_55675471_4_k_cu_8a62ade84cuda3std3__48in_placeE
	.align		8
        /*0058*/ 	.dword	_ZN34_INTERNAL_55675471_4_k_cu_8a62ade84cuda3std3__420unreachable_sentinelE
	.align		8
        /*0060*/ 	.dword	_ZN34_INTERNAL_55675471_4_k_cu_8a62ade84cuda3std3__47nulloptE
	.align		8
        /*0068*/ 	.dword	_ZN34_INTERNAL_55675471_4_k_cu_8a62ade84cuda3std3__48unexpectE
	.align		8
        /*0070*/ 	.dword	_ZN34_INTERNAL_55675471_4_k_cu_8a62ade84cuda3std6ranges3__45__cpo4swapE
	.align		8
        /*0078*/ 	.dword	_ZN34_INTERNAL_55675471_4_k_cu_8a62ade84cuda3std6ranges3__45__cpo9iter_moveE
	.align		8
        /*0080*/ 	.dword	_ZN34_INTERNAL_55675471_4_k_cu_8a62ade84cuda3std6ranges3__45__cpo5beginE
	.align		8
        /*0088*/ 	.dword	_ZN34_INTERNAL_55675471_4_k_cu_8a62ade84cuda3std6ranges3__45__cpo3endE
	.align		8
        /*0090*/ 	.dword	_ZN34_INTERNAL_55675471_4_k_cu_8a62ade84cuda3std6ranges3__45__cpo6cbeginE
	.align		8
        /*0098*/ 	.dword	_ZN34_INTERNAL_55675471_4_k_cu_8a62ade84cuda3std6ranges3__45__cpo4cendE
	.align		8
        /*00a0*/ 	.dword	_ZN34_INTERNAL_55675471_4_k_cu_8a62ade84cuda3std6ranges3__45__cpo7advanceE
	.align		8
        /*00a8*/ 	.dword	_ZN34_INTERNAL_55675471_4_k_cu_8a62ade84cuda3std6ranges3__45__cpo9iter_swapE
	.align		8
        /*00b0*/ 	.dword	_ZN34_INTERNAL_55675471_4_k_cu_8a62ade84cuda3std6ranges3__45__cpo4nextE
	.align		8
        /*00b8*/ 	.dword	_ZN34_INTERNAL_55675471_4_k_cu_8a62ade84cuda3std6ranges3__45__cpo4prevE
	.align		8
        /*00c0*/ 	.dword	_ZN34_INTERNAL_55675471_4_k_cu_8a62ade84cuda3std6ranges3__45__cpo4dataE
	.align		8
        /*00c8*/ 	.dword	_ZN34_INTERNAL_55675471_4_k_cu_8a62ade84cuda3std6ranges3__45__cpo5cdataE
	.align		8
        /*00d0*/ 	.dword	_ZN34_INTERNAL_55675471_4_k_cu_8a62ade84cuda3std6ranges3__45__cpo4sizeE
	.align		8
        /*00d8*/ 	.dword	_ZN34_INTERNAL_55675471_4_k_cu_8a62ade84cuda3std6ranges3__45__cpo5ssizeE
	.align		8
        /*00e0*/ 	.dword	_ZN34_INTERNAL_55675471_4_k_cu_8a62ade84cuda3std6ranges3__45__cpo8distanceE
	.align		8
        /*00e8*/ 	.dword	_ZN34_INTERNAL_55675471_4_k_cu_8a62ade86thrust24THRUST_300001_SM_1000_NS8cuda_cub3parE
	.align		8
        /*00f0*/ 	.dword	_ZN34_INTERNAL_55675471_4_k_cu_8a62ade86thrust24THRUST_300001_SM_1000_NS8cuda_cub10par_nosyncE
	.align		8
        /*00f8*/ 	.dword	_ZN34_INTERNAL_55675471_4_k_cu_8a62ade86thrust24THRUST_300001_SM_1000_NS6system6detail10sequential3seqE
	.align		8
        /*0100*/ 	.dword	_ZN34_INTERNAL_55675471_4_k_cu_8a62ade86thrust24THRUST_300001_SM_1000_NS6system3cpp3parE
	.align		8
        /*0108*/ 	.dword	_ZN34_INTERNAL_55675471_4_k_cu_8a62ade86thrust24THRUST_300001_SM_1000_NS12placeholders2_1E
	.align		8
        /*0110*/ 	.dword	_ZN34_INTERNAL_55675471_4_k_cu_8a62ade86thrust24THRUST_300001_SM_1000_NS12placeholders2_2E
	.align		8
        /*0118*/ 	.dword	_ZN34_INTERNAL_55675471_4_k_cu_8a62ade86thrust24THRUST_300001_SM_1000_NS12placeholders2_3E
	.align		8
        /*0120*/ 	.dword	_ZN34_INTERNAL_55675471_4_k_cu_8a62ade86thrust24THRUST_300001_SM_1000_NS12placeholders2_4E
	.align		8
        /*0128*/ 	.dword	_ZN34_INTERNAL_55675471_4_k_cu_8a62ade86thrust24THRUST_300001_SM_1000_NS12placeholders2_5E
	.align		8
        /*0130*/ 	.dword	_ZN34_INTERNAL_55675471_4_k_cu_8a62ade86thrust24THRUST_300001_SM_1000_NS12placeholders2_6E
	.align		8
        /*0138*/ 	.dword	_ZN34_INTERNAL_55675471_4_k_cu_8a62ade86thrust24THRUST_300001_SM_1000_NS12placeholders2_7E
	.align		8
        /*0140*/ 	.dword	_ZN34_INTERNAL_55675471_4_k_cu_8a62ade86thrust24THRUST_300001_SM_1000_NS12placeholders2_8E
	.align		8
        /*0148*/ 	.dword	_ZN34_INTERNAL_55675471_4_k_cu_8a62ade86thrust24THRUST_300001_SM_1000_NS12placeholders2_9E
	.align		8
        /*0150*/ 	.dword	_ZN34_INTERNAL_55675471_4_k_cu_8a62ade86thrust24THRUST_300001_SM_1000_NS12placeholders3_10E
	.align		8
        /*0158*/ 	.dword	_ZN34_INTERNAL_55675471_4_k_cu_8a62ade86thrust24THRUST_300001_SM_1000_NS3seqE
	.align		8
        /*0160*/ 	.dword	_ZN34_INTERNAL_55675471_4_k_cu_8a62ade86thrust24THRUST_300001_SM_1000_NS6deviceE


//--------------------- .text._ZN3cub18CUB_300001_SM_10006detail11EmptyKernelIvEEvv --------------------------
	.section	.text._ZN3cub18CUB_300001_SM_10006detail11EmptyKernelIvEEvv,"ax",@progbits
	.align	128
        .global         _ZN3cub18CUB_300001_SM_10006detail11EmptyKernelIvEEvv
        .type           _ZN3cub18CUB_300001_SM_10006detail11EmptyKernelIvEEvv,@function
        .size           _ZN3cub18CUB_300001_SM_10006detail11EmptyKernelIvEEvv,(.L_x_20 - _ZN3cub18CUB_300001_SM_10006detail11EmptyKernelIvEEvv)
        .other          _ZN3cub18CUB_300001_SM_10006detail11EmptyKernelIvEEvv,@"STO_CUDA_ENTRY STV_DEFAULT"
_ZN3cub18CUB_300001_SM_10006detail11EmptyKernelIvEEvv:
.text._ZN3cub18CUB_300001_SM_10006detail11EmptyKernelIvEEvv:
[----:B------:R-:W-:Y:S01]  /*0000*/  LDC R1, c[0x0][0x37c] ;  /* 0x0000df00ff017b82 */ /* 0x000fe20000000800 */
[----:B------:R-:W-:Y:S05]  /*0010*/  EXIT ;  /* 0x000000000000794d */ /* 0x000fea0003800000 */
.L_x_0:
[----:B------:R-:W-:-:S00]  /*0020*/  BRA `(.L_x_0) ;  /* 0xfffffffc00fc7947 */ /* 0x000fc0000383ffff */
[----:B------:R-:W-:-:S00]  /*0030*/  NOP ;  /* 0x0000000000007918 */ /* 0x000fc00000000000 */
        /* <DEDUP_REMOVED lines=12> */
.L_x_20:


//--------------------- .text._Z14convert_kernelPjj --------------------------
	.section	.text._Z14convert_kernelPjj,"ax",@progbits
	.align	128
        .global         _Z14convert_kernelPjj
        .type           _Z14convert_kernelPjj,@function
        .size           _Z14convert_kernelPjj,(.L_x_21 - _Z14convert_kernelPjj)
        .other          _Z14convert_kernelPjj,@"STO_CUDA_ENTRY STV_DEFAULT"
_Z14convert_kernelPjj:
.text._Z14convert_kernelPjj:
[----:B------:R-:W-:Y:S01]  /*0000*/  LDC R1, c[0x0][0x37c] ;  /* 0x0000df00ff017b82 */ /* 0x000fe20000000800 */
[----:B------:R-:W0:Y:S07]  /*0010*/  S2R R0, SR_TID.X ;  /* 0x0000000000007919 */ /* 0x000e2e0000002100 */
[----:B------:R-:W0:Y:S01]  /*0020*/  S2UR UR6, SR_CTAID.X ;  /* 0x00000000000679c3 */ /* 0x000e220000002500 */
[----:B------:R-:W1:Y:S07]  /*0030*/  LDCU.64 UR4, c[0x0][0x358] ;  /* 0x00006b00ff0477ac */ /* 0x000e6e0008000a00 */
[----:B------:R-:W0:Y:S08]  /*0040*/  LDC R5, c[0x0][0x360] ;  /* 0x0000d800ff057b82 */ /* 0x000e300000000800 */
[----:B------:R-:W2:Y:S01]  /*0050*/  LDC.64 R2, c[0x0][0x380] ;  /* 0x0000e000ff027b82 */ /* 0x000ea20000000a00 */
[----:B0-----:R-:W-:-:S04]  /*0060*/  IMAD R5, R5, UR6, R0 ;  /* 0x0000000605057c24 */ /* 0x001fc8000f8e0200 */
[----:B--2---:R-:W-:-:S05]  /*0070*/  IMAD.WIDE R2, R5, 0x4, R2 ;  /* 0x0000000405027825 */ /* 0x004fca00078e0202 */
[----:B-1----:R-:W2:Y:S02]  /*0080*/  LDG.E R0, desc[UR4][R2.64] ;  /* 0x0000000402007981 */ /* 0x002ea4000c1e1900 */
[----:B--2---:R-:W-:-:S13]  /*0090*/  ISETP.GE.U32.AND P0, PT, R0, 0x80, PT ;  /* 0x000000800000780c */ /* 0x004fda0003f06070 */
[----:B------:R-:W-:Y:S05]  /*00a0*/  @!P0 EXIT ;  /* 0x000000000000894d */ /* 0x000fea0003800000 */
[----:B------:R-:W-:-:S05]  /*00b0*/  HFMA2 R5, -RZ, RZ, 0, 7.569789886474609375e-06 ;  /* 0x0000007fff057431 */ /* 0x000fca00000001ff */
[----:B------:R-:W-:Y:S01]  /*00c0*/  STG.E desc[UR4][R2.64], R5 ;  /* 0x0000000502007986 */ /* 0x000fe2000c101904 */
[----:B------:R-:W-:Y:S05]  /*00d0*/  EXIT ;  /* 0x000000000000794d */ /* 0x000fea0003800000 */
.L_x_1:
        /* <DEDUP_REMOVED lines=10> */
.L_x_21:


//--------------------- .text._Z34histogram_shared_accumulate_kernelPjS_jj --------------------------
	.section	.text._Z34histogram_shared_accumulate_kernelPjS_jj,"ax",@progbits
	.align	128
        .global         _Z34histogram_shared_accumulate_kernelPjS_jj
        .type           _Z34histogram_shared_accumulate_kernelPjS_jj,@function
        .size           _Z34histogram_shared_accumulate_kernelPjS_jj,(.L_x_22 - _Z34histogram_shared_accumulate_kernelPjS_jj)
        .other          _Z34histogram_shared_accumulate_kernelPjS_jj,@"STO_CUDA_ENTRY STV_DEFAULT"
_Z34histogram_shared_accumulate_kernelPjS_jj:
.text._Z34histogram_shared_accumulate_kernelPjS_jj:
[----:B------:R-:W-:Y:S08]  /*0000*/  LDC R1, c[0x0][0x37c] ;  /* 0x0000df00ff017b82 */ /* 0x000ff00000000800 */
[----:B------:R-:W0:Y:S01]  /*0010*/  S2UR UR5, SR_CgaCtaId ;  /* 0x00000000000579c3 */ /* 0x000e220000008800 */
[----:B------:R-:W1:Y:S01]  /*0020*/  S2R R10, SR_TID.X ;  /* 0x00000000000a7919 */ /* 0x000e620000002100 */
[----:B------:R-:W-:Y:S01]  /*0030*/  UMOV UR4, 0x400 ;  /* 0x0000040000047882 */ /* 0x000fe20000000000 */
[----:B------:R-:W2:Y:S01]  /*0040*/  LDCU.64 UR6, c[0x0][0x358] ;  /* 0x00006b00ff0677ac */ /* 0x000ea20008000a00 */
[----:B------:R-:W-:Y:S01]  /*0050*/  BSSY.RECONVERGENT B0, `(.L_x_2) ;  /* 0x000001a000007945 */ /* 0x000fe20003800200 */
[----:B------:R-:W3:Y:S03]  /*0060*/  LDCU UR9, c[0x0][0x390] ;  /* 0x00007200ff0977ac */ /* 0x000ee60008000800 */
[----:B------:R-:W4:Y:S08]  /*0070*/  S2UR UR8, SR_CTAID.X ;  /* 0x00000000000879c3 */ /* 0x000f300000002500 */
[----:B------:R-:W4:Y:S01]  /*0080*/  LDC R8, c[0x0][0x360] ;  /* 0x0000d800ff087b82 */ /* 0x000f220000000800 */
[----:B0-----:R-:W-:Y:S01]  /*0090*/  ULEA UR4, UR5, UR4, 0x18 ;  /* 0x0000000405047291 */ /* 0x001fe2000f8ec0ff */
[----:B------:R-:W0:Y:S05]  /*00a0*/  LDCU UR5, c[0x0][0x390] ;  /* 0x00007200ff0577ac */ /* 0x000e2a0008000800 */
[----:B-1----:R-:W-:-:S05]  /*00b0*/  LEA R6, R10, UR4, 0x2 ;  /* 0x000000040a067c11 */ /* 0x002fca000f8e10ff */
[----:B------:R1:W-:Y:S01]  /*00c0*/  STS [R6], RZ ;  /* 0x000000ff06007388 */ /* 0x0003e20000000800 */
[----:B----4-:R-:W-:Y:S01]  /*00d0*/  IMAD R0, R8, UR8, R10 ;  /* 0x0000000808007c24 */ /* 0x010fe2000f8e020a */
[----:B------:R-:W-:Y:S04]  /*00e0*/  BAR.SYNC.DEFER_BLOCKING 0x0 ;  /* 0x0000000000007b1d */ /* 0x000fe80000010000 */
[----:B0-----:R-:W-:-:S13]  /*00f0*/  ISETP.GE.U32.AND P0, PT, R0, UR5, PT ;  /* 0x0000000500007c0c */ /* 0x001fda000bf06070 */
[----:B-123--:R-:W-:Y:S05]  /*0100*/  @P0 BRA `(.L_x_3) ;  /* 0x0000000000380947 */ /* 0x00efea0003800000 */
[----:B------:R-:W0:Y:S01]  /*0110*/  LDC.64 R4, c[0x0][0x380] ;  /* 0x0000e000ff047b82 */ /* 0x000e220000000a00 */
[----:B------:R-:W1:Y:S02]  /*0120*/  LDCU UR5, c[0x0][0x370] ;  /* 0x00006e00ff0577ac */ /* 0x000e640008000800 */
[----:B-1----:R-:W-:-:S07]  /*0130*/  IMAD R7, R8, UR5, RZ ;  /* 0x0000000508077c24 */ /* 0x002fce000f8e02ff */
.L_x_6:
[----:B0-----:R-:W-:-:S06]  /*0140*/  IMAD.WIDE R2, R0, 0x4, R4 ;  /* 0x0000000400027825 */ /* 0x001fcc00078e0204 */
[----:B------:R-:W2:Y:S01]  /*0150*/  LDG.E R2, desc[UR6][R2.64] ;  /* 0x0000000602027981 */ /* 0x000ea2000c1e1900 */
[----:B------:R-:W-:Y:S01]  /*0160*/  IMAD.IADD R0, R7, 0x1, R0 ;  /* 0x0000000107007824 */ /* 0x000fe200078e0200 */
[----:B------:R-:W-:Y:S04]  /*0170*/  BSSY.RECONVERGENT B1, `(.L_x_4) ;  /* 0x0000006000017945 */ /* 0x000fe80003800200 */
[----:B------:R-:W-:Y:S02]  /*0180*/  ISETP.GE.U32.AND P1, PT, R0, UR9, PT ;  /* 0x0000000900007c0c */ /* 0x000fe4000bf26070 */
[----:B--2---:R-:W-:-:S13]  /*0190*/  ISETP.GT.U32.AND P0, PT, R2, 0xfff, PT ;  /* 0x00000fff0200780c */ /* 0x004fda0003f04070 */
[----:B------:R-:W-:Y:S05]  /*01a0*/  @P0 BRA `(.L_x_5) ;  /* 0x0000000000080947 */ /* 0x000fea0003800000 */
[----:B------:R-:W-:-:S05]  /*01b0*/  LEA R2, R2, UR4, 0x2 ;  /* 0x0000000402027c11 */ /* 0x000fca000f8e10ff */
[----:B------:R0:W-:Y:S02]  /*01c0*/  ATOMS.POPC.INC.32 RZ, [R2+URZ] ;  /* 0x0000000002ff7f8c */ /* 0x0001e4000d8000ff */
.L_x_5:
[----:B------:R-:W-:Y:S05]  /*01d0*/  BSYNC.RECONVERGENT B1 ;  /* 0x0000000000017941 */ /* 0x000fea0003800200 */
.L_x_4:
[----:B------:R-:W-:Y:S05]  /*01e0*/  @!P1 BRA `(.L_x_6) ;  /* 0xfffffffc00d49947 */ /* 0x000fea000383ffff */
.L_x_3:
[----:B------:R-:W-:Y:S05]  /*01f0*/  BSYNC.RECONVERGENT B0 ;  /* 0x0000000000007941 */ /* 0x000fea0003800200 */
.L_x_2:
[----:B------:R-:W1:Y:S01]  /*0200*/  LDCU UR5, c[0x0][0x394] ;  /* 0x00007280ff0577ac */ /* 0x000e620008000800 */
[----:B------:R-:W-:Y:S01]  /*0210*/  BAR.SYNC.DEFER_BLOCKING 0x0 ;  /* 0x0000000000007b1d */ /* 0x000fe20000010000 */
[----:B-1----:R-:W-:-:S13]  /*0220*/  ISETP.NE.AND P0, PT, RZ, UR5, PT ;  /* 0x00000005ff007c0c */ /* 0x002fda000bf05270 */
[----:B------:R-:W-:Y:S05]  /*0230*/  @!P0 EXIT ;  /* 0x000000000000894d */ /* 0x000fea0003800000 */
[----:B------:R-:W1:Y:S01]  /*0240*/  LDC.64 R4, c[0x0][0x388] ;  /* 0x0000e200ff047b82 */ /* 0x000e620000000a00 */
[----:B------:R-:W-:-:S07]  /*0250*/  IMAD.MOV.U32 R7, RZ, RZ, RZ ;  /* 0x000000ffff077224 */ /* 0x000fce00078e00ff */
.L_x_7:
[----:B------:R-:W-:Y:S01]  /*0260*/  LEA R0, R7, R6, 0x2 ;  /* 0x0000000607007211 */ /* 0x000fe200078e10ff */
[----:B--2---:R-:W-:-:S04]  /*0270*/  IMAD.IADD R3, R10, 0x1, R7 ;  /* 0x000000010a037824 */ /* 0x004fc800078e0207 */
[----:B------:R-:W2:Y:S01]  /*0280*/  LDS R9, [R0] ;  /* 0x0000000000097984 */ /* 0x000ea20000000800 */
[----:B------:R-:W-:Y:S01]  /*0290*/  IADD3 R7, PT, PT, R8, R7, RZ ;  /* 0x0000000708077210 */ /* 0x000fe20007ffe0ff */
[----:B01----:R-:W-:-:S03]  /*02a0*/  IMAD.WIDE.U32 R2, R3, 0x4, R4 ;  /* 0x0000000403027825 */ /* 0x003fc600078e0004 */
[----:B------:R-:W-:Y:S02]  /*02b0*/  ISETP.GE.U32.AND P0, PT, R7, UR5, PT ;  /* 0x0000000507007c0c */ /* 0x000fe4000bf06070 */
[----:B--2---:R2:W-:Y:S11]  /*02c0*/  REDG.E.ADD.STRONG.GPU desc[UR6][R2.64], R9 ;  /* 0x000000090200798e */ /* 0x0045f6000c12e106 */
[----:B------:R-:W-:Y:S05]  /*02d0*/  @!P0 BRA `(.L_x_7) ;  /* 0xfffffffc00e08947 */ /* 0x000fea000383ffff */
[----:B------:R-:W-:Y:S05]  /*02e0*/  EXIT ;  /* 0x000000000000794d */ /* 0x000fea0003800000 */
.L_x_8:
        /* <DEDUP_REMOVED lines=9> */
.L_x_22:


//--------------------- .text._Z23histogram_shared_kernelPjS_jj --------------------------
	.section	.text._Z23histogram_shared_kernelPjS_jj,"ax",@progbits
	.align	128
        .global         _Z23histogram_shared_kernelPjS_jj
        .type           _Z23histogram_shared_kernelPjS_jj,@function
        .size           _Z23histogram_shared_kernelPjS_jj,(.L_x_23 - _Z23histogram_shared_kernelPjS_jj)
        .other          _Z23histogram_shared_kernelPjS_jj,@"STO_CUDA_ENTRY STV_DEFAULT"
_Z23histogram_shared_kernelPjS_jj:
.text._Z23histogram_shared_kernelPjS_jj:
        /* <DEDUP_REMOVED lines=20> */
.L_x_13:
        /* <DEDUP_REMOVED lines=9> */
.L_x_12:
[----:B------:R-:W-:Y:S05]  /*01d0*/  BSYNC.RECONVERGENT B1 ;  /* 0x0000000000017941 */ /* 0x000fea0003800200 */
.L_x_11:
[----:B------:R-:W-:Y:S05]  /*01e0*/  @!P1 BRA `(.L_x_13) ;  /* 0xfffffffc00d49947 */ /* 0x000fea000383ffff */
.L_x_10:
[----:B------:R-:W-:Y:S05]  /*01f0*/  BSYNC.RECONVERGENT B0 ;  /* 0x0000000000007941 */ /* 0x000fea0003800200 */
.L_x_9:
[----:B------:R-:W1:Y:S01]  /*0200*/  LDCU UR5, c[0x0][0x394] ;  /* 0x00007280ff0577ac */ /* 0x000e620008000800 */
[----:B------:R-:W-:Y:S01]  /*0210*/  BAR.SYNC.DEFER_BLOCKING 0x0 ;  /* 0x0000000000007b1d */ /* 0x000fe20000010000 */
[----:B-1----:R-:W-:-:S13]  /*0220*/  ISETP.NE.AND P0, PT, RZ, UR5, PT ;  /* 0x00000005ff007c0c */ /* 0x002fda000bf05270 */
[----:B------:R-:W-:Y:S05]  /*0230*/  @!P0 EXIT ;  /* 0x000000000000894d */ /* 0x000fea0003800000 */
[----:B------:R-:W1:Y:S01]  /*0240*/  LDC.64 R4, c[0x0][0x388] ;  /* 0x0000e200ff047b82 */ /* 0x000e620000000a00 */
[----:B------:R-:W-:-:S07]  /*0250*/  IMAD.MOV.U32 R7, RZ, RZ, RZ ;  /* 0x000000ffff077224 */ /* 0x000fce00078e00ff */
.L_x_14:
        /* <DEDUP_REMOVED lines=9> */
.L_x_15:
        /* <DEDUP_REMOVED lines=9> */
.L_x_23:


//--------------------- .text._Z23histogram_global_kernelPjS_jj --------------------------
	.section	.text._Z23histogram_global_kernelPjS_jj,"ax",@progbits
	.align	128
        .global         _Z23histogram_global_kernelPjS_jj
        .type           _Z23histogram_global_kernelPjS_jj,@function
        .size           _Z23histogram_global_kernelPjS_jj,(.L_x_24 - _Z23histogram_global_kernelPjS_jj)
        .other          _Z23histogram_global_kernelPjS_jj,@"STO_CUDA_ENTRY STV_DEFAULT"
_Z23histogram_global_kernelPjS_jj:
.text._Z23histogram_global_kernelPjS_jj:
[----:B------:R-:W-:Y:S01]  /*0000*/  LDC R1, c[0x0][0x37c] ;  /* 0x0000df00ff017b82 */ /* 0x000fe20000000800 */
[----:B------:R-:W0:Y:S07]  /*0010*/  S2R R0, SR_TID.X ;  /* 0x0000000000007919 */ /* 0x000e2e0000002100 */
[----:B------:R-:W0:Y:S01]  /*0020*/  S2UR UR4, SR_CTAID.X ;  /* 0x00000000000479c3 */ /* 0x000e220000002500 */
[----:B------:R-:W1:Y:S07]  /*0030*/  LDCU UR5, c[0x0][0x390] ;  /* 0x00007200ff0577ac */ /* 0x000e6e0008000800 */
[----:B------:R-:W0:Y:S02]  /*0040*/  LDC R9, c[0x0][0x360] ;  /* 0x0000d800ff097b82 */ /* 0x000e240000000800 */
[----:B0-----:R-:W-:-:S05]  /*0050*/  IMAD R0, R9, UR4, R0 ;  /* 0x0000000409007c24 */ /* 0x001fca000f8e0200 */
[----:B-1----:R-:W-:-:S13]  /*0060*/  ISETP.GE.U32.AND P0, PT, R0, UR5, PT ;  /* 0x0000000500007c0c */ /* 0x002fda000bf06070 */
[----:B------:R-:W-:Y:S05]  /*0070*/  @P0 EXIT ;  /* 0x000000000000094d */ /* 0x000fea0003800000 */
[----:B------:R-:W0:Y:S01]  /*0080*/  LDC.64 R4, c[0x0][0x380] ;  /* 0x0000e000ff047b82 */ /* 0x000e220000000a00 */
[----:B------:R-:W1:Y:S01]  /*0090*/  LDCU UR4, c[0x0][0x370] ;  /* 0x00006e00ff0477ac */ /* 0x000e620008000800 */
[----:B------:R-:W2:Y:S06]  /*00a0*/  LDCU.64 UR6, c[0x0][0x358] ;  /* 0x00006b00ff0677ac */ /* 0x000eac0008000a00 */
[----:B------:R-:W3:Y:S01]  /*00b0*/  LDC.64 R6, c[0x0][0x388] ;  /* 0x0000e200ff067b82 */ /* 0x000ee20000000a00 */
[----:B------:R-:W4:Y:S01]  /*00c0*/  LDCU.64 UR8, c[0x0][0x390] ;  /* 0x00007200ff0877ac */ /* 0x000f220008000a00 */
[----:B-1----:R-:W-:-:S07]  /*00d0*/  IMAD R9, R9, UR4, RZ ;  /* 0x0000000409097c24 */ /* 0x002fce000f8e02ff */
.L_x_18:
[----:B0-----:R-:W-:-:S06]  /*00e0*/  IMAD.WIDE R2, R0, 0x4, R4 ;  /* 0x0000000400027825 */ /* 0x001fcc00078e0204 */
[----:B--2---:R-:W2:Y:S01]  /*00f0*/  LDG.E R3, desc[UR6][R2.64] ;  /* 0x0000000602037981 */ /* 0x004ea2000c1e1900 */
[----:B------:R-:W-:Y:S01]  /*0100*/  IADD3 R0, PT, PT, R9, R0, RZ ;  /* 0x0000000009007210 */ /* 0x000fe20007ffe0ff */
[----:B------:R-:W-:Y:S03]  /*0110*/  BSSY.RECONVERGENT B0, `(.L_x_16) ;  /* 0x0000008000007945 */ /* 0x000fe60003800200 */
[----:B----4-:R-:W-:Y:S02]  /*0120*/  ISETP.GE.U32.AND P1, PT, R0, UR8, PT ;  /* 0x0000000800007c0c */ /* 0x010fe4000bf26070 */
[----:B--2---:R-:W-:-:S04]  /*0130*/  ISETP.GE.AND P0, PT, R3, RZ, PT ;  /* 0x000000ff0300720c */ /* 0x004fc80003f06270 */
[----:B------:R-:W-:-:S13]  /*0140*/  ISETP.GE.U32.OR P0, PT, R3, UR9, !P0 ;  /* 0x0000000903007c0c */ /* 0x000fda000c706470 */
[----:B------:R-:W-:Y:S05]  /*0150*/  @P0 BRA `(.L_x_17) ;  /* 0x00000000000c0947 */ /* 0x000fea0003800000 */
[----:B------:R-:W-:Y:S02]  /*0160*/  HFMA2 R11, -RZ, RZ, 0, 5.9604644775390625e-08 ;  /* 0x00000001ff0b7431 */ /* 0x000fe400000001ff */
[----:B---3--:R-:W-:-:S05]  /*0170*/  IMAD.WIDE.U32 R2, R3, 0x4, R6 ;  /* 0x0000000403027825 */ /* 0x008fca00078e0006 */
[----:B------:R0:W-:Y:S02]  /*0180*/  REDG.E.ADD.STRONG.GPU desc[UR6][R2.64], R11 ;  /* 0x0000000b0200798e */ /* 0x0001e4000c12e106 */
.L_x_17:
[----:B------:R-:W-:Y:S05]  /*0190*/  BSYNC.RECONVERGENT B0 ;  /* 0x0000000000007941 */ /* 0x000fea0003800200 */
.L_x_16:
[----:B------:R-:W-:Y:S05]  /*01a0*/  @!P1 BRA `(.L_x_18) ;  /* 0xfffffffc00cc9947 */ /* 0x000fea000383ffff */
[----:B------:R-:W-:Y:S05]  /*01b0*/  EXIT ;  /* 0x000000000000794d */ /* 0x000fea0003800000 */
.L_x_19:
        /* <DEDUP_REMOVED lines=12> */
.L_x_24:


//--------------------- .nv.shared.reserved.0     --------------------------
	.section	.nv.shared.reserved.0,"aw",@nobits
	.weak		__nv_reservedSMEM_offset_0_alias
	.size		__nv_reservedSMEM_offset_0_alias, 0, 64
	.other		__nv_reservedSMEM_offset_0_alias,@"STO_CUDA_RESERVED_SHARED STV_DEFAULT"
__nv_reservedSMEM_offset_0_alias:
	.zero		0
	.zero		64


//--------------------- .nv.global                --------------------------
	.section	.nv.global,"aw",@nobits
.nv.global:
	.type		_ZN34_INTERNAL_55675471_4_k_cu_8a62ade86thrust24THRUST_300001_SM_1000_NS12placeholders2_8E,@object
	.size		_ZN34_INTERNAL_55675471_4_k_cu_8a62ade86thrust24THRUST_300001_SM_1000_NS12placeholders2_8E,(_ZN34_INTERNAL_55675471_4_k_cu_8a62ade84cuda3std3__436_GLOBAL__N__55675471_4_k_cu_8a62ade86ignoreE - _ZN34_INTERNAL_55675471_4_k_cu_8a62ade86thrust24THRUST_300001_SM_1000_NS12placeholders2_8E)
_ZN34_INTERNAL_55675471_4_k_cu_8a62ade86thrust24THRUST_300001_SM_1000_NS12placeholders2_8E:
	.zero		1
	.type		_ZN34_INTERNAL_55675471_4_k_cu_8a62ade84cuda3std3__436_GLOBAL__N__55675471_4_k_cu_8a62ade86ignoreE,@object
	.size		_ZN34_INTERNAL_55675471_4_k_cu_8a62ade84cuda3std3__436_GLOBAL__N__55675471_4_k_cu_8a62ade86ignoreE,(_ZN34_INTERNAL_55675471_4_k_cu_8a62ade84cuda3std6ranges3__45__cpo4dataE - _ZN34_INTERNAL_55675471_4_k_cu_8a62ade84cuda3std3__436_GLOBAL__N__55675471_4_k_cu_8a62ade86ignoreE)
_ZN34_INTERNAL_55675471_4_k_cu_8a62ade84cuda3std3__436_GLOBAL__N__55675471_4_k_cu_8a62ade86ignoreE:
	.zero		1
	.type		_ZN34_INTERNAL_55675471_4_k_cu_8a62ade84cuda3std6ranges3__45__cpo4dataE,@object
	.size		_ZN34_INTERNAL_55675471_4_k_cu_8a62ade84cuda3std6ranges3__45__cpo4dataE,(_ZN34_INTERNAL_55675471_4_k_cu_8a62ade86thrust24THRUST_300001_SM_1000_NS6system3cpp3parE - _ZN34_INTERNAL_55675471_4_k_cu_8a62ade84cuda3std6ranges3__45__cpo4dataE)
_ZN34_INTERNAL_55675471_4_k_cu_8a62ade84cuda3std6ranges3__45__cpo4dataE:
	.zero		1
	.type		_ZN34_INTERNAL_55675471_4_k_cu_8a62ade86thrust24THRUST_300001_SM_1000_NS6system3cpp3parE,@object
	.size		_ZN34_INTERNAL_55675471_4_k_cu_8a62ade86thrust24THRUST_300001_SM_1000_NS6system3cpp3parE,(_ZN34_INTERNAL_55675471_4_k_cu_8a62ade84cuda3std3__45__cpo5beginE - _ZN34_INTERNAL_55675471_4_k_cu_8a62ade86thrust24THRUST_300001_SM_1000_NS6system3cpp3parE)
_ZN34_INTERNAL_55675471_4_k_cu_8a62ade86thrust24THRUST_300001_SM_1000_NS6system3cpp3parE:
	.zero		1
	.type		_ZN34_INTERNAL_55675471_4_k_cu_8a62ade84cuda3std3__45__cpo5beginE,@object
	.size		_ZN34_INTERNAL_55675471_4_k_cu_8a62ade84cuda3std3__45__cpo5beginE,(_ZN34_INTERNAL_55675471_4_k_cu_8a62ade84cuda3std6ranges3__45__cpo5beginE - _ZN34_INTERNAL_55675471_4_k_cu_8a62ade84cuda3std3__45__cpo5beginE)
_ZN34_INTERNAL_55675471_4_k_cu_8a62ade84cuda3std3__45__cpo5beginE:
	.zero		1
	.type		_ZN34_INTERNAL_55675471_4_k_cu_8a62ade84cuda3std6ranges3__45__cpo5beginE,@object
	.size		_ZN34_INTERNAL_55675471_4_k_cu_8a62ade84cuda3std6ranges3__45__cpo5beginE,(_ZN34_INTERNAL_55675471_4_k_cu_8a62ade86thrust24THRUST_300001_SM_1000_NS6deviceE - _ZN34_INTERNAL_55675471_4_k_cu_8a62ade84cuda3std6ranges3__45__cpo5beginE)
_ZN34_INTERNAL_55675471_4_k_cu_8a62ade84cuda3std6ranges3__45__cpo5beginE:
	.zero		1
	.type		_ZN34_INTERNAL_55675471_4_k_cu_8a62ade86thrust24THRUST_300001_SM_1000_NS6deviceE,@object
	.size		_ZN34_INTERNAL_55675471_4_k_cu_8a62ade86thrust24THRUST_300001_SM_1000_NS6deviceE,(_ZN34_INTERNAL_55675471_4_k_cu_8a62ade84cuda3std3__47nulloptE - _ZN34_INTERNAL_55675471_4_k_cu_8a62ade86thrust24THRUST_300001_SM_1000_NS6deviceE)
_ZN34_INTERNAL_55675471_4_k_cu_8a62ade86thrust24THRUST_300001_SM_1000_NS6deviceE:
	.zero		1
	.type		_ZN34_INTERNAL_55675471_4_k_cu_8a62ade84cuda3std3__47nulloptE,@object
	.size		_ZN34_INTERNAL_55675471_4_k_cu_8a62ade84cuda3std3__47nulloptE,(_ZN34_INTERNAL_55675471_4_k_cu_8a62ade84cuda3std6ranges3__45__cpo8distanceE - _ZN34_INTERNAL_55675471_4_k_cu_8a62ade84cuda3std3__47nulloptE)
_ZN34_INTERNAL_55675471_4_k_cu_8a62ade84cuda3std3__47nulloptE:
	.zero		1
	.type		_ZN34_INTERNAL_55675471_4_k_cu_8a62ade84cuda3std6ranges3__45__cpo8distanceE,@object
	.size		_ZN34_INTERNAL_55675471_4_k_cu_8a62ade84cuda3std6ranges3__45__cpo8distanceE,(_ZN34_INTERNAL_55675471_4_k_cu_8a62ade86thrust24THRUST_300001_SM_1000_NS12placeholders2_4E - _ZN34_INTERNAL_55675471_4_k_cu_8a62ade84cuda3std6ranges3__45__cpo8distanceE)
_ZN34_INTERNAL_55675471_4_k_cu_8a62ade84cuda3std6ranges3__45__cpo8distanceE:
	.zero		1
	.type		_ZN34_INTERNAL_55675471_4_k_cu_8a62ade86thrust24THRUST_300001_SM_1000_NS12placeholders2_4E,@object
	.size		_ZN34_INTERNAL_55675471_4_k_cu_8a62ade86thrust24THRUST_300001_SM_1000_NS12placeholders2_4E,(_ZN34_INTERNAL_55675471_4_k_cu_8a62ade84cuda3std3__45__cpo6rbeginE - _ZN34_INTERNAL_55675471_4_k_cu_8a62ade86thrust24THRUST_300001_SM_1000_NS12placeholders2_4E)
_ZN34_INTERNAL_55675471_4_k_cu_8a62ade86thrust24THRUST_300001_SM_1000_NS12placeholders2_4E:
	.zero		1
	.type		_ZN34_INTERNAL_55675471_4_k_cu_8a62ade84cuda3std3__45__cpo6rbeginE,@object
	.size		_ZN34_INTERNAL_55675471_4_k_cu_8a62ade84cuda3std3__45__cpo6rbeginE,(_ZN34_INTERNAL_55675471_4_k_cu_8a62ade84cuda3std6ranges3__45__cpo7advanceE - _ZN34_INTERNAL_55675471_4_k_cu_8a62ade84cuda3std3__45__cpo6rbeginE)
_ZN34_INTERNAL_55675471_4_k_cu_8a62ade84cuda3std3__45__cpo6rbeginE:
	.zero		1
	.type		_ZN34_INTERNAL_55675471_4_k_cu_8a62ade84cuda3std6ranges3__45__cpo7advanceE,@object
	.size		_ZN34_INTERNAL_55675471_4_k_cu_8a62ade84cuda3std6ranges3__45__cpo7advanceE,(_ZN34_INTERNAL_55675471_4_k_cu_8a62ade86thrust24THRUST_300001_SM_1000_NS12placeholders3_10E - _ZN34_INTERNAL_55675471_4_k_cu_8a62ade84cuda3std6ranges3__45__cpo7advanceE)
_ZN34_INTERNAL_55675471_4_k_cu_8a62ade84cuda3std6ranges3__45__cpo7advanceE:
	.zero		1
	.type		_ZN34_INTERNAL_55675471_4_k_cu_8a62ade86thrust24THRUST_300001_SM_1000_NS12placeholders3_10E,@object
	.size		_ZN34_INTERNAL_55675471_4_k_cu_8a62ade86thrust24THRUST_300001_SM_1000_NS12placeholders3_10E,(_ZN34_INTERNAL_55675471_4_k_cu_8a62ade84cuda3std3__48in_placeE - _ZN34_INTERNAL_55675471_4_k_cu_8a62ade86thrust24THRUST_300001_SM_1000_NS12placeholders3_10E)
_ZN34_INTERNAL_55675471_4_k_cu_8a62ade86thrust24THRUST_300001_SM_1000_NS12placeholders3_10E:
	.zero		1
	.type		_ZN34_INTERNAL_55675471_4_k_cu_8a62ade84cuda3std3__48in_placeE,@object
	.size		_ZN34_INTERNAL_55675471_4_k_cu_8a62ade84cuda3std3__48in_placeE,(_ZN34_INTERNAL_55675471_4_k_cu_8a62ade84cuda3std6ranges3__45__cpo4sizeE - _ZN34_INTERNAL_55675471_4_k_cu_8a62ade84cuda3std3__48in_placeE)
_ZN34_INTERNAL_55675471_4_k_cu_8a62ade84cuda3std3__48in_placeE:
	.zero		1
	.type		_ZN34_INTERNAL_55675471_4_k_cu_8a62ade84cuda3std6ranges3__45__cpo4sizeE,@object
	.size		_ZN34_INTERNAL_55675471_4_k_cu_8a62ade84cuda3std6ranges3__45__cpo4sizeE,(_ZN34_INTERNAL_55675471_4_k_cu_8a62ade86thrust24THRUST_300001_SM_1000_NS12placeholders2_2E - _ZN34_INTERNAL_55675471_4_k_cu_8a62ade84cuda3std6ranges3__45__cpo4sizeE)
_ZN34_INTERNAL_55675471_4_k_cu_8a62ade84cuda3std6ranges3__45__cpo4sizeE:
	.zero		1
	.type		_ZN34_INTERNAL_55675471_4_k_cu_8a62ade86thrust24THRUST_300001_SM_1000_NS12placeholders2_2E,@object
	.size		_ZN34_INTERNAL_55675471_4_k_cu_8a62ade86thrust24THRUST_300001_SM_1000_NS12placeholders2_2E,(_ZN34_INTERNAL_55675471_4_k_cu_8a62ade84cuda3std3__45__cpo6cbeginE - _ZN34_INTERNAL_55675471_4_k_cu_8a62ade86thrust24THRUST_300001_SM_1000_NS12placeholders2_2E)
_ZN34_INTERNAL_55675471_4_k_cu_8a62ade86thrust24THRUST_300001_SM_1000_NS12placeholders2_2E:
	.zero		1
	.type		_ZN34_INTERNAL_55675471_4_k_cu_8a62ade84cuda3std3__45__cpo6cbeginE,@object
	.size		_ZN34_INTERNAL_55675471_4_k_cu_8a62ade84cuda3std3__45__cpo6cbeginE,(_ZN34_INTERNAL_55675471_4_k_cu_8a62ade84cuda3std6ranges3__45__cpo6cbeginE - _ZN34_INTERNAL_55675471_4_k_cu_8a62ade84cuda3std3__45__cpo6cbeginE)
_ZN34_INTERNAL_55675471_4_k_cu_8a62ade84cuda3std3__45__cpo6cbeginE:
	.zero		1
	.type		_ZN34_INTERNAL_55675471_4_k_cu_8a62ade84cuda3std6ranges3__45__cpo6cbeginE,@object
	.size		_ZN34_INTERNAL_55675471_4_k_cu_8a62ade84cuda3std6ranges3__45__cpo6cbeginE,(_ZN34_INTERNAL_55675471_4_k_cu_8a62ade86thrust24THRUST_300001_SM_1000_NS12placeholders2_6E - _ZN34_INTERNAL_55675471_4_k_cu_8a62ade84cuda3std6ranges3__45__cpo6cbeginE)
_ZN34_INTERNAL_55675471_4_k_cu_8a62ade84cuda3std6ranges3__45__cpo6cbeginE:
	.zero		1
	.type		_ZN34_INTERNAL_55675471_4_k_cu_8a62ade86thrust24THRUST_300001_SM_1000_NS12placeholders2_6E,@object
	.size		_ZN34_INTERNAL_55675471_4_k_cu_8a62ade86thrust24THRUST_300001_SM_1000_NS12placeholders2_6E,(_ZN34_INTERNAL_55675471_4_k_cu_8a62ade84cuda3std3__45__cpo7crbeginE - _ZN34_INTERNAL_55675471_4_k_cu_8a62ade86thrust24THRUST_300001_SM_1000_NS12placeholders2_6E)
_ZN34_INTERNAL_55675471_4_k_cu_8a62ade86thrust24THRUST_300001_SM_1000_NS12placeholders2_6E:
	.zero		1
	.type		_ZN34_INTERNAL_55675471_4_k_cu_8a62ade84cuda3std3__45__cpo7crbeginE,@object
	.size		_ZN34_INTERNAL_55675471_4_k_cu_8a62ade84cuda3std3__45__cpo7crbeginE,(_ZN34_INTERNAL_55675471_4_k_cu_8a62ade84cuda3std6ranges3__45__cpo4nextE - _ZN34_INTERNAL_55675471_4_k_cu_8a62ade84cuda3std3__45__cpo7crbeginE)
_ZN34_INTERNAL_55675471_4_k_cu_8a62ade84cuda3std3__45__cpo7crbeginE:
	.zero		1
	.type		_ZN34_INTERNAL_55675471_4_k_cu_8a62ade84cuda3std6ranges3__45__cpo4nextE,@object
	.size		_ZN34_INTERNAL_55675471_4_k_cu_8a62ade84cuda3std6ranges3__45__cpo4nextE,(_ZN34_INTERNAL_55675471_4_k_cu_8a62ade84cuda3std6ranges3__45__cpo4swapE - _ZN34_INTERNAL_55675471_4_k_cu_8a62ade84cuda3std6ranges3__45__cpo4nextE)
_ZN34_INTERNAL_55675471_4_k_cu_8a62ade84cuda3std6ranges3__45__cpo4nextE:
	.zero		1
	.type		_ZN34_INTERNAL_55675471_4_k_cu_8a62ade84cuda3std6ranges3__45__cpo4swapE,@object
	.size		_ZN34_INTERNAL_55675471_4_k_cu_8a62ade84cuda3std6ranges3__45__cpo4swapE,(_ZN34_INTERNAL_55675471_4_k_cu_8a62ade86thrust24THRUST_300001_SM_1000_NS8cuda_cub10par_nosyncE - _ZN34_INTERNAL_55675471_4_k_cu_8a62ade84cuda3std6ranges3__45__cpo4swapE)
_ZN34_INTERNAL_55675471_4_k_cu_8a62ade84cuda3std6ranges3__45__cpo4swapE:
	.zero		1
	.type		_ZN34_INTERNAL_55675471_4_k_cu_8a62ade86thrust24THRUST_300001_SM_1000_NS8cuda_cub10par_nosyncE,@object
	.size		_ZN34_INTERNAL_55675471_4_k_cu_8a62ade86thrust24THRUST_300001_SM_1000_NS8cuda_cub10par_nosyncE,(_ZN34_INTERNAL_55675471_4_k_cu_8a62ade86thrust24THRUST_300001_SM_1000_NS3seqE - _ZN34_INTERNAL_55675471_4_k_cu_8a62ade86thrust24THRUST_300001_SM_1000_NS8cuda_cub10par_nosyncE)
_ZN34_INTERNAL_55675471_4_k_cu_8a62ade86thrust24THRUST_300001_SM_1000_NS8cuda_cub10par_nosyncE:
	.zero		1
	.type		_ZN34_INTERNAL_55675471_4_k_cu_8a62ade86thrust24THRUST_300001_SM_1000_NS3seqE,@object
	.size		_ZN34_INTERNAL_55675471_4_k_cu_8a62ade86thrust24THRUST_300001_SM_1000_NS3seqE,(_ZN34_INTERNAL_55675471_4_k_cu_8a62ade84cuda3std3__420unreachable_sentinelE - _ZN34_INTERNAL_55675471_4_k_cu_8a62ade86thrust24THRUST_300001_SM_1000_NS3seqE)
_ZN34_INTERNAL_55675471_4_k_cu_8a62ade86thrust24THRUST_300001_SM_1000_NS3seqE:
	.zero		1
	.type		_ZN34_INTERNAL_55675471_4_k_cu_8a62ade84cuda3std3__420unreachable_sentinelE,@object
	.size		_ZN34_INTERNAL_55675471_4_k_cu_8a62ade84cuda3std3__420unreachable_sentinelE,(_ZN34_INTERNAL_55675471_4_k_cu_8a62ade84cuda3std6ranges3__45__cpo5ssizeE - _ZN34_INTERNAL_55675471_4_k_cu_8a62ade84cuda3std3__420unreachable_sentinelE)
_ZN34_INTERNAL_55675471_4_k_cu_8a62ade84cuda3std3__420unreachable_sentinelE:
	.zero		1
	.type		_ZN34_INTERNAL_55675471_4_k_cu_8a62ade84cuda3std6ranges3__45__cpo5ssizeE,@object
	.size		_ZN34_INTERNAL_55675471_4_k_cu_8a62ade84cuda3std6ranges3__45__cpo5ssizeE,(_ZN34_INTERNAL_55675471_4_k_cu_8a62ade86thrust24THRUST_300001_SM_1000_NS12placeholders2_3E - _ZN34_INTERNAL_55675471_4_k_cu_8a62ade84cuda3std6ranges3__45__cpo5ssizeE)
_ZN34_INTERNAL_55675471_4_k_cu_8a62ade84cuda3std6ranges3__45__cpo5ssizeE:
	.zero		1
	.type		_ZN34_INTERNAL_55675471_4_k_cu_8a62ade86thrust24THRUST_300001_SM_1000_NS12placeholders2_3E,@object
	.size		_ZN34_INTERNAL_55675471_4_k_cu_8a62ade86thrust24THRUST_300001_SM_1000_NS12placeholders2_3E,(_ZN34_INTERNAL_55675471_4_k_cu_8a62ade84cuda3std3__45__cpo4cendE - _ZN34_INTERNAL_55675471_4_k_cu_8a62ade86thrust24THRUST_300001_SM_1000_NS12placeholders2_3E)
_ZN34_INTERNAL_55675471_4_k_cu_8a62ade86thrust24THRUST_300001_SM_1000_NS12placeholders2_3E:
	.zero		1
	.type		_ZN34_INTERNAL_55675471_4_k_cu_8a62ade84cuda3std3__45__cpo4cendE,@object
	.size		_ZN34_INTERNAL_55675471_4_k_cu_8a62ade84cuda3std3__45__cpo4cendE,(_ZN34_INTERNAL_55675471_4_k_cu_8a62ade84cuda3std6ranges3__45__cpo4cendE - _ZN34_INTERNAL_55675471_4_k_cu_8a62ade84cuda3std3__45__cpo4cendE)
_ZN34_INTERNAL_55675471_4_k_cu_8a62ade84cuda3std3__45__cpo4cendE:
	.zero		1
	.type		_ZN34_INTERNAL_55675471_4_k_cu_8a62ade84cuda3std6ranges3__45__cpo4cendE,@object
	.size		_ZN34_INTERNAL_55675471_4_k_cu_8a62ade84cuda3std6ranges3__45__cpo4cendE,(_ZN34_INTERNAL_55675471_4_k_cu_8a62ade86thrust24THRUST_300001_SM_1000_NS12placeholders2_7E - _ZN34_INTERNAL_55675471_4_k_cu_8a62ade84cuda3std6ranges3__45__cpo4cendE)
_ZN34_INTERNAL_55675471_4_k_cu_8a62ade84cuda3std6ranges3__45__cpo4cendE:
	.zero		1
	.type		_ZN34_INTERNAL_55675471_4_k_cu_8a62ade86thrust24THRUST_300001_SM_1000_NS12placeholders2_7E,@object
	.size		_ZN34_INTERNAL_55675471_4_k_cu_8a62ade86thrust24THRUST_300001_SM_1000_NS12placeholders2_7E,(_ZN34_INTERNAL_55675471_4_k_cu_8a62ade84cuda3std3__45__cpo5crendE - _ZN34_INTERNAL_55675471_4_k_cu_8a62ade86thrust24THRUST_300001_SM_1000_NS12placeholders2_7E)
_ZN34_INTERNAL_55675471_4_k_cu_8a62ade86thrust24THRUST_300001_SM_1000_NS12placeholders2_7E:
	.zero		1
	.type		_ZN34_INTERNAL_55675471_4_k_cu_8a62ade84cuda3std3__45__cpo5crendE,@object
	.size		_ZN34_INTERNAL_55675471_4_k_cu_8a62ade84cuda3std3__45__cpo5crendE,(_ZN34_INTERNAL_55675471_4_k_cu_8a62ade84cuda3std6ranges3__45__cpo4prevE - _ZN34_INTERNAL_55675471_4_k_cu_8a62ade84cuda3std3__45__cpo5crendE)
_ZN34_INTERNAL_55675471_4_k_cu_8a62ade84cuda3std3__45__cpo5crendE:
	.zero		1
	.type		_ZN34_INTERNAL_55675471_4_k_cu_8a62ade84cuda3std6ranges3__45__cpo4prevE,@object
	.size		_ZN34_INTERNAL_55675471_4_k_cu_8a62ade84cuda3std6ranges3__45__cpo4prevE,(_ZN34_INTERNAL_55675471_4_k_cu_8a62ade84cuda3std6ranges3__45__cpo9iter_moveE - _ZN34_INTERNAL_55675471_4_k_cu_8a62ade84cuda3std6ranges3__45__cpo4prevE)
_ZN34_INTERNAL_55675471_4_k_cu_8a62ade84cuda3std6ranges3__45__cpo4prevE:
	.zero		1
	.type		_ZN34_INTERNAL_55675471_4_k_cu_8a62ade84cuda3std6ranges3__45__cpo9iter_moveE,@object
	.size		_ZN34_INTERNAL_55675471_4_k_cu_8a62ade84cuda3std6ranges3__45__cpo9iter_moveE,(_ZN34_INTERNAL_55675471_4_k_cu_8a62ade86thrust24THRUST_300001_SM_1000_NS6system6detail10sequential3seqE - _ZN34_INTERNAL_55675471_4_k_cu_8a62ade84cuda3std6ranges3__45__cpo9iter_moveE)
_ZN34_INTERNAL_55675471_4_k_cu_8a62ade84cuda3std6ranges3__45__cpo9iter_moveE:
	.zero		1
	.type		_ZN34_INTERNAL_55675471_4_k_cu_8a62ade86thrust24THRUST_300001_SM_1000_NS6system6detail10sequential3seqE,@object
	.size		_ZN34_INTERNAL_55675471_4_k_cu_8a62ade86thrust24THRUST_300001_SM_1000_NS6system6detail10sequential3seqE,(_ZN34_INTERNAL_55675471_4_k_cu_8a62ade86thrust24THRUST_300001_SM_1000_NS12placeholders2_9E - _ZN34_INTERNAL_55675471_4_k_cu_8a62ade86thrust24THRUST_300001_SM_1000_NS6system6detail10sequential3seqE)
_ZN34_INTERNAL_55675471_4_k_cu_8a62ade86thrust24THRUST_300001_SM_1000_NS6system6detail10sequential3seqE:
	.zero		1
	.type		_ZN34_INTERNAL_55675471_4_k_cu_8a62ade86thrust24THRUST_300001_SM_1000_NS12placeholders2_9E,@object
	.size		_ZN34_INTERNAL_55675471_4_k_cu_8a62ade86thrust24THRUST_300001_SM_1000_NS12placeholders2_9E,(_ZN34_INTERNAL_55675471_4_k_cu_8a62ade84cuda3std3__419piecewise_constructE - _ZN34_INTERNAL_55675471_4_k_cu_8a62ade86thrust24THRUST_300001_SM_1000_NS12placeholders2_9E)
_ZN34_INTERNAL_55675471_4_k_cu_8a62ade86thrust24THRUST_300001_SM_1000_NS12placeholders2_9E:
	.zero		1
	.type		_ZN34_INTERNAL_55675471_4_k_cu_8a62ade84cuda3std3__419piecewise_constructE,@object
	.size		_ZN34_INTERNAL_55675471_4_k_cu_8a62ade84cuda3std3__419piecewise_constructE,(_ZN34_INTERNAL_55675471_4_k_cu_8a62ade84cuda3std6ranges3__45__cpo5cdataE - _ZN34_INTERNAL_55675471_4_k_cu_8a62ade84cuda3std3__419piecewise_constructE)
_ZN34_INTERNAL_55675471_4_k_cu_8a62ade84cuda3std3__419piecewise_constructE:
	.zero		1
	.type		_ZN34_INTERNAL_55675471_4_k_cu_8a62ade84cuda3std6ranges3__45__cpo5cdataE,@object
	.size		_ZN34_INTERNAL_55675471_4_k_cu_8a62ade84cuda3std6ranges3__45__cpo5cdataE,(_ZN34_INTERNAL_55675471_4_k_cu_8a62ade86thrust24THRUST_300001_SM_1000_NS12placeholders2_1E - _ZN34_INTERNAL_55675471_4_k_cu_8a62ade84cuda3std6ranges3__45__cpo5cdataE)
_ZN34_INTERNAL_55675471_4_k_cu_8a62ade84cuda3std6ranges3__45__cpo5cdataE:
	.zero		1
	.type		_ZN34_INTERNAL_55675471_4_k_cu_8a62ade86thrust24THRUST_300001_SM_1000_NS12placeholders2_1E,@object
	.size		_ZN34_INTERNAL_55675471_4_k_cu_8a62ade86thrust24THRUST_300001_SM_1000_NS12placeholders2_1E,(_ZN34_INTERNAL_55675471_4_k_cu_8a62ade84cuda3std3__45__cpo3endE - _ZN34_INTERNAL_55675471_4_k_cu_8a62ade86thrust24THRUST_300001_SM_1000_NS12placeholders2_1E)
_ZN34_INTERNAL_55675471_4_k_cu_8a62ade86thrust24THRUST_300001_SM_1000_NS12placeholders2_1E:
	.zero		1
	.type		_ZN34_INTERNAL_55675471_4_k_cu_8a62ade84cuda3std3__45__cpo3endE,@object
	.size		_ZN34_INTERNAL_55675471_4_k_cu_8a62ade84cuda3std3__45__cpo3endE,(_ZN34_INTERNAL_55675471_4_k_cu_8a62ade84cuda3std6ranges3__45__cpo3endE - _ZN34_INTERNAL_55675471_4_k_cu_8a62ade84cuda3std3__45__cpo3endE)
_ZN34_INTERNAL_55675471_4_k_cu_8a62ade84cuda3std3__45__cpo3endE:
	.zero		1
	.type		_ZN34_INTERNAL_55675471_4_k_cu_8a62ade84cuda3std6ranges3__45__cpo3endE,@object
	.size		_ZN34_INTERNAL_55675471_4_k_cu_8a62ade84cuda3std6ranges3__45__cpo3endE,(_ZN34_INTERNAL_55675471_4_k_cu_8a62ade86thrust24THRUST_300001_SM_1000_NS12placeholders2_5E - _ZN34_INTERNAL_55675471_4_k_cu_8a62ade84cuda3std6ranges3__45__cpo3endE)
_ZN34_INTERNAL_55675471_4_k_cu_8a62ade84cuda3std6ranges3__45__cpo3endE:
	.zero		1
	.type		_ZN34_INTERNAL_55675471_4_k_cu_8a62ade86thrust24THRUST_300001_SM_1000_NS12placeholders2_5E,@object
	.size		_ZN34_INTERNAL_55675471_4_k_cu_8a62ade86thrust24THRUST_300001_SM_1000_NS12placeholders2_5E,(_ZN34_INTERNAL_55675471_4_k_cu_8a62ade84cuda3std3__45__cpo4rendE - _ZN34_INTERNAL_55675471_4_k_cu_8a62ade86thrust24THRUST_300001_SM_1000_NS12placeholders2_5E)
_ZN34_INTERNAL_55675471_4_k_cu_8a62ade86thrust24THRUST_300001_SM_1000_NS12placeholders2_5E:
	.zero		1
	.type		_ZN34_INTERNAL_55675471_4_k_cu_8a62ade84cuda3std3__45__cpo4rendE,@object
	.size		_ZN34_INTERNAL_55675471_4_k_cu_8a62ade84cuda3std3__45__cpo4rendE,(_ZN34_INTERNAL_55675471_4_k_cu_8a62ade84cuda3std6ranges3__45__cpo9iter_swapE - _ZN34_INTERNAL_55675471_4_k_cu_8a62ade84cuda3std3__45__cpo4rendE)
_ZN34_INTERNAL_55675471_4_k_cu_8a62ade84cuda3std3__45__cpo4rendE:
	.zero		1
	.type		_ZN34_INTERNAL_55675471_4_k_cu_8a62ade84cuda3std6ranges3__45__cpo9iter_swapE,@object
	.size		_ZN34_INTERNAL_55675471_4_k_cu_8a62ade84cuda3std6ranges3__45__cpo9iter_swapE,(_ZN34_INTERNAL_55675471_4_k_cu_8a62ade84cuda3std3__48unexpectE - _ZN34_INTERNAL_55675471_4_k_cu_8a62ade84cuda3std6ranges3__45__cpo9iter_swapE)
_ZN34_INTERNAL_55675471_4_k_cu_8a62ade84cuda3std6ranges3__45__cpo9iter_swapE:
	.zero		1
	.type		_ZN34_INTERNAL_55675471_4_k_cu_8a62ade84cuda3std3__48unexpectE,@object
	.size		_ZN34_INTERNAL_55675471_4_k_cu_8a62ade84cuda3std3__48unexpectE,(_ZN34_INTERNAL_55675471_4_k_cu_8a62ade86thrust24THRUST_300001_SM_1000_NS8cuda_cub3parE - _ZN34_INTERNAL_55675471_4_k_cu_8a62ade84cuda3std3__48unexpectE)
_ZN34_INTERNAL_55675471_4_k_cu_8a62ade84cuda3std3__48unexpectE:
	.zero		1
	.type		_ZN34_INTERNAL_55675471_4_k_cu_8a62ade86thrust24THRUST_300001_SM_1000_NS8cuda_cub3parE,@object
	.size		_ZN34_INTERNAL_55675471_4_k_cu_8a62ade86thrust24THRUST_300001_SM_1000_NS8cuda_cub3parE,(.L_29 - _ZN34_INTERNAL_55675471_4_k_cu_8a62ade86thrust24THRUST_300001_SM_1000_NS8cuda_cub3parE)
_ZN34_INTERNAL_55675471_4_k_cu_8a62ade86thrust24THRUST_300001_SM_1000_NS8cuda_cub3parE:
	.zero		1
.L_29:


//--------------------- .nv.shared._Z34histogram_shared_accumulate_kernelPjS_jj --------------------------
	.section	.nv.shared._Z34histogram_shared_accumulate_kernelPjS_jj,"aw",@nobits
	.sectionflags	@""
	.align	4
.nv.shared._Z34histogram_shared_accumulate_kernelPjS_jj:
	.zero		17408


//--------------------- .nv.shared._Z23histogram_shared_kernelPjS_jj --------------------------
	.section	.nv.shared._Z23histogram_shared_kernelPjS_jj,"aw",@nobits
	.sectionflags	@""
	.align	4
.nv.shared._Z23histogram_shared_kernelPjS_jj:
	.zero		17408


//--------------------- .nv.constant0._ZN3cub18CUB_300001_SM_10006detail11EmptyKernelIvEEvv --------------------------
	.section	.nv.constant0._ZN3cub18CUB_300001_SM_10006detail11EmptyKernelIvEEvv,"a",@progbits
	.sectionflags	@""
	.align	4
.nv.constant0._ZN3cub18CUB_300001_SM_10006detail11EmptyKernelIvEEvv:
	.zero		896


//--------------------- .nv.constant0._Z14convert_kernelPjj --------------------------
	.section	.nv.constant0._Z14convert_kernelPjj,"a",@progbits
	.sectionflags	@""
	.align	4
.nv.constant0._Z14convert_kernelPjj:
	.zero		908


//--------------------- .nv.constant0._Z34histogram_shared_accumulate_kernelPjS_jj --------------------------
	.section	.nv.constant0._Z34histogram_shared_accumulate_kernelPjS_jj,"a",@progbits
	.sectionflags	@""
	.align	4
.nv.constant0._Z34histogram_shared_accumulate_kernelPjS_jj:
	.zero		920


//--------------------- .nv.constant0._Z23histogram_shared_kernelPjS_jj --------------------------
	.section	.nv.constant0._Z23histogram_shared_kernelPjS_jj,"a",@progbits
	.sectionflags	@""
	.align	4
.nv.constant0._Z23histogram_shared_kernelPjS_jj:
	.zero		920


//--------------------- .nv.constant0._Z23histogram_global_kernelPjS_jj --------------------------
	.section	.nv.constant0._Z23histogram_global_kernelPjS_jj,"a",@progbits
	.sectionflags	@""
	.align	4
.nv.constant0._Z23histogram_global_kernelPjS_jj:
	.zero		920


//--------------------- SYMBOLS --------------------------

	.type		.nv.reservedSmem.offset0,@object
	.size		.nv.reservedSmem.offset0,0x4
	.type		.nv.reservedSmem.cap,@object
	.size		.nv.reservedSmem.cap,0x4
